	.target	sm_90a

	.elftype	@"ET_EXEC"


//--------------------- .note.nv.tkinfo           --------------------------
	.section	.note.nv.tkinfo,"",@"SHT_NOTE"
	.sectionflags	@"SHF_NOTE_NV_TKINFO"
	.tkinfo
        /*0018*/ 	.word	0x00000002
        /*0030*/ 	.string	""
        /*0030*/ 	.string	"ptxas"
        /*0030*/ 	.string	"Cuda compilation tools, release 13.0, V13.0.88"
        /*0030*/ 	.string	"Build cuda_13.0.r13.0/compiler.36424714_0"
        /*0030*/ 	.string	"-v  -suppress-debug-info  -lineinfo  -arch sm_90a "



//--------------------- .note.nv.cuinfo           --------------------------
	.section	.note.nv.cuinfo,"",@"SHT_NOTE"
	.sectionflags	@"SHF_NOTE_NV_CUINFO"
        /*0018*/ 	.short	0x0002
        /*001a*/ 	.short	0x005a
        /*001c*/ 	.short	0x0082
	.zero		2


//--------------------- .nv.info                  --------------------------
	.section	.nv.info,"",@"SHT_CUDA_INFO"
	.align	4


	//----- nvinfo : EIATTR_REGCOUNT
	.align		4
        /*0000*/ 	.byte	0x04, 0x2f
        /*0002*/ 	.short	(.L_1 - .L_0)
	.align		4
.L_0:
        /*0004*/ 	.word	index@(matmul_kernel)
        /*0008*/ 	.word	0x000000fe


	//----- nvinfo : EIATTR_FRAME_SIZE
	.align		4
.L_1:
        /*000c*/ 	.byte	0x04, 0x11
        /*000e*/ 	.short	(.L_3 - .L_2)
	.align		4
.L_2:
        /*0010*/ 	.word	index@(matmul_kernel)
        /*0014*/ 	.word	0x00000000


	//----- nvinfo : EIATTR_MIN_STACK_SIZE
	.align		4
.L_3:
        /*0018*/ 	.byte	0x04, 0x12
        /*001a*/ 	.short	(.L_5 - .L_4)
	.align		4
.L_4:
        /*001c*/ 	.word	index@(matmul_kernel)
        /*0020*/ 	.word	0x00000000
.L_5:


//--------------------- .nv.compat                --------------------------
	.section	.nv.compat,"",@"SHT_CUDA_COMPAT_INFO"
	.align	4
        /*0000*/ 	.byte	0x02, 0x09, 0x01, 0x00, 0x02, 0x02, 0x04, 0x00, 0x02, 0x05, 0x05, 0x00, 0x03, 0x07, 0x01, 0x01
        /*0010*/ 	.byte	0x02, 0x03, 0x00, 0x00, 0x02, 0x06, 0x01, 0x00, 0x04, 0x0b, 0x08, 0x00, 0x00, 0x00, 0x00, 0x00
        /*0020*/ 	.byte	0x00, 0x00, 0x00, 0x00


//--------------------- .nv.info.matmul_kernel    --------------------------
	.section	.nv.info.matmul_kernel,"",@"SHT_CUDA_INFO"
	.sectionflags	@""
	.align	4


	//----- nvinfo : EIATTR_CUDA_API_VERSION
	.align		4
        /*0000*/ 	.byte	0x04, 0x37
        /*0002*/ 	.short	(.L_7 - .L_6)
.L_6:
        /*0004*/ 	.word	0x00000082


	//----- nvinfo : EIATTR_KPARAM_INFO
	.align		4
.L_7:
        /*0008*/ 	.byte	0x04, 0x17
        /*000a*/ 	.short	(.L_9 - .L_8)
.L_8:
        /*000c*/ 	.word	0x00000000
        /*0010*/ 	.short	0x000d
        /*0012*/ 	.short	0x0048
        /*0014*/ 	.byte	0x00, 0xf4, 0x21, 0x00


	//----- nvinfo : EIATTR_KPARAM_INFO
	.align		4
.L_9:
        /*0018*/ 	.byte	0x04, 0x17
        /*001a*/ 	.short	(.L_11 - .L_10)
.L_10:
        /*001c*/ 	.word	0x00000000
        /*0020*/ 	.short	0x000c
        /*0022*/ 	.short	0x0040
        /*0024*/ 	.byte	0x00, 0xf4, 0x21, 0x00


	//----- nvinfo : EIATTR_KPARAM_INFO
	.align		4
.L_11:
        /*0028*/ 	.byte	0x04, 0x17
        /*002a*/ 	.short	(.L_13 - .L_12)
.L_12:
        /*002c*/ 	.word	0x00000000
        /*0030*/ 	.short	0x000b
        /*0032*/ 	.short	0x0038
        /*0034*/ 	.byte	0x00, 0xf0, 0x11, 0x00


	//----- nvinfo : EIATTR_KPARAM_INFO
	.align		4
.L_13:
        /*0038*/ 	.byte	0x04, 0x17
        /*003a*/ 	.short	(.L_15 - .L_14)
.L_14:
        /*003c*/ 	.word	0x00000000
        /*0040*/ 	.short	0x000a
        /*0042*/ 	.short	0x0034
        /*0044*/ 	.byte	0x00, 0xf0, 0x11, 0x00


	//----- nvinfo : EIATTR_KPARAM_INFO
	.align		4
.L_15:
        /*0048*/ 	.byte	0x04, 0x17
        /*004a*/ 	.short	(.L_17 - .L_16)
.L_16:
        /*004c*/ 	.word	0x00000000
        /*0050*/ 	.short	0x0009
        /*0052*/ 	.short	0x0030
        /*0054*/ 	.byte	0x00, 0xf0, 0x11, 0x00


	//----- nvinfo : EIATTR_KPARAM_INFO
	.align		4
.L_17:
        /*0058*/ 	.byte	0x04, 0x17
        /*005a*/ 	.short	(.L_19 - .L_18)
.L_18:
        /*005c*/ 	.word	0x00000000
        /*0060*/ 	.short	0x0008
        /*0062*/ 	.short	0x002c
        /*0064*/ 	.byte	0x00, 0xf0, 0x11, 0x00


	//----- nvinfo : EIATTR_KPARAM_INFO
	.align		4
.L_19:
        /*0068*/ 	.byte	0x04, 0x17
        /*006a*/ 	.short	(.L_21 - .L_20)
.L_20:
        /*006c*/ 	.word	0x00000000
        /*0070*/ 	.short	0x0007
        /*0072*/ 	.short	0x0028
        /*0074*/ 	.byte	0x00, 0xf0, 0x11, 0x00


	//----- nvinfo : EIATTR_KPARAM_INFO
	.align		4
.L_21:
        /*0078*/ 	.byte	0x04, 0x17
        /*007a*/ 	.short	(.L_23 - .L_22)
.L_22:
        /*007c*/ 	.word	0x00000000
        /*0080*/ 	.short	0x0006
        /*0082*/ 	.short	0x0024
        /*0084*/ 	.byte	0x00, 0xf0, 0x11, 0x00


	//----- nvinfo : EIATTR_KPARAM_INFO
	.align		4
.L_23:
        /*0088*/ 	.byte	0x04, 0x17
        /*008a*/ 	.short	(.L_25 - .L_24)
.L_24:
        /*008c*/ 	.word	0x00000000
        /*0090*/ 	.short	0x0005
        /*0092*/ 	.short	0x0020
        /*0094*/ 	.byte	0x00, 0xf0, 0x11, 0x00


	//----- nvinfo : EIATTR_KPARAM_INFO
	.align		4
.L_25:
        /*0098*/ 	.byte	0x04, 0x17
        /*009a*/ 	.short	(.L_27 - .L_26)
.L_26:
        /*009c*/ 	.word	0x00000000
        /*00a0*/ 	.short	0x0004
        /*00a2*/ 	.short	0x001c
        /*00a4*/ 	.byte	0x00, 0xf0, 0x11, 0x00


	//----- nvinfo : EIATTR_KPARAM_INFO
	.align		4
.L_27:
        /*00a8*/ 	.byte	0x04, 0x17
        /*00aa*/ 	.short	(.L_29 - .L_28)
.L_28:
        /*00ac*/ 	.word	0x00000000
        /*00b0*/ 	.short	0x0003
        /*00b2*/ 	.short	0x0018
        /*00b4*/ 	.byte	0x00, 0xf0, 0x11, 0x00


	//----- nvinfo : EIATTR_KPARAM_INFO
	.align		4
.L_29:
        /*00b8*/ 	.byte	0x04, 0x17
        /*00ba*/ 	.short	(.L_31 - .L_30)
.L_30:
        /*00bc*/ 	.word	0x00000000
        /*00c0*/ 	.short	0x0002
        /*00c2*/ 	.short	0x0010
        /*00c4*/ 	.byte	0x00, 0xf4, 0x21, 0x00


	//----- nvinfo : EIATTR_KPARAM_INFO
	.align		4
.L_31:
        /*00c8*/ 	.byte	0x04, 0x17
        /*00ca*/ 	.short	(.L_33 - .L_32)
.L_32:
        /*00cc*/ 	.word	0x00000000
        /*00d0*/ 	.short	0x0001
        /*00d2*/ 	.short	0x0008
        /*00d4*/ 	.byte	0x00, 0xf4, 0x21, 0x00


	//----- nvinfo : EIATTR_KPARAM_INFO
	.align		4
.L_33:
        /*00d8*/ 	.byte	0x04, 0x17
        /*00da*/ 	.short	(.L_35 - .L_34)
.L_34:
        /*00dc*/ 	.word	0x00000000
        /*00e0*/ 	.short	0x0000
        /*00e2*/ 	.short	0x0000
        /*00e4*/ 	.byte	0x00, 0xf4, 0x21, 0x00


	//----- nvinfo : EIATTR_SPARSE_MMA_MASK
	.align		4
.L_35:
        /*00e8*/ 	.byte	0x03, 0x50
        /*00ea*/ 	.short	0x0000


	//----- nvinfo : EIATTR_MAXREG_COUNT
	.align		4
        /*00ec*/ 	.byte	0x03, 0x1b
        /*00ee*/ 	.short	0x00ff


	//----- nvinfo : EIATTR_NUM_BARRIERS
	.align		4
        /*00f0*/ 	.byte	0x02, 0x4c
        /*00f2*/ 	.byte	0x01
	.zero		1


	//----- nvinfo : EIATTR_MERCURY_ISA_VERSION
	.align		4
        /*00f4*/ 	.byte	0x03, 0x5f
        /*00f6*/ 	.short	0x0101


	//----- nvinfo : EIATTR_EXIT_INSTR_OFFSETS
	.align		4
        /*00f8*/ 	.byte	0x04, 0x1c
        /*00fa*/ 	.short	(.L_37 - .L_36)


	//   ....[0]....
.L_36:
        /*00fc*/ 	.word	0x00005020


	//   ....[1]....
        /*0100*/ 	.word	0x00005050


	//----- nvinfo : EIATTR_REQNTID
	.align		4
.L_37:
        /*0104*/ 	.byte	0x04, 0x10
        /*0106*/ 	.short	(.L_39 - .L_38)
.L_38:
        /*0108*/ 	.word	0x00000080
        /*010c*/ 	.word	0x00000001
        /*0110*/ 	.word	0x00000001


	//----- nvinfo : EIATTR_CBANK_PARAM_SIZE
	.align		4
.L_39:
        /*0114*/ 	.byte	0x03, 0x19
        /*0116*/ 	.short	0x0050


	//----- nvinfo : EIATTR_PARAM_CBANK
	.align		4
        /*0118*/ 	.byte	0x04, 0x0a
        /*011a*/ 	.short	(.L_41 - .L_40)
	.align		4
.L_40:
        /*011c*/ 	.word	index@(.nv.constant0.matmul_kernel)
        /*0120*/ 	.short	0x0210
        /*0122*/ 	.short	0x0050


	//----- nvinfo : EIATTR_SW_WAR
	.align		4
.L_41:
        /*0124*/ 	.byte	0x04, 0x36
        /*0126*/ 	.short	(.L_43 - .L_42)
.L_42:
        /*0128*/ 	.word	0x00000008
.L_43:


//--------------------- .nv.callgraph             --------------------------
	.section	.nv.callgraph,"",@"SHT_CUDA_CALLGRAPH"
	.align	4
	.sectionentsize	8
	.align		4
        /*0000*/ 	.word	0x00000000
	.align		4
        /*0004*/ 	.word	0xffffffff
	.align		4
        /*0008*/ 	.word	0x00000000
	.align		4
        /*000c*/ 	.word	0xfffffffe
	.align		4
        /*0010*/ 	.word	0x00000000
	.align		4
        /*0014*/ 	.word	0xfffffffd
	.align		4
        /*0018*/ 	.word	0x00000000
	.align		4
        /*001c*/ 	.word	0xfffffffc


//--------------------- .text.matmul_kernel       --------------------------
	.section	.text.matmul_kernel,"ax",@progbits
	.align	128
        .global         matmul_kernel
        .type           matmul_kernel,@function
        .size           matmul_kernel,(.L_x_3 - matmul_kernel)
        .other          matmul_kernel,@"STO_CUDA_ENTRY STV_DEFAULT"
matmul_kernel:
.text.matmul_kernel:
[----:B------:R-:W-:Y:S08]  /*0000*/  LDC R1, c[0x0][0x28] ;  /* 0x00000a00ff017b82 */ /* 0x000ff00000000800 */
[----:B------:R-:W0:Y:S01]  /*0010*/  LDC.64 R22, c[0x0][0x228] ;  /* 0x00008a00ff167b82 */ /* 0x000e220000000a00 */
[----:B------:R-:W1:Y:S01]  /*0020*/  S2R R5, SR_CTAID.X ;  /* 0x0000000000057919 */ /* 0x000e620000002500 */
[----:B------:R-:W-:Y:S01]  /*0030*/  UMOV UR4, 0x400 ;  /* 0x0000040000047882 */ /* 0x000fe20000000000 */
[----:B------:R-:W-:Y:S01]  /*0040*/  ULDC.64 UR14, c[0x0][0x208] ;  /* 0x00008200000e7ab9 */ /* 0x000fe20000000a00 */
[----:B------:R-:W-:Y:S01]  /*0050*/  CS2R R28, SRZ ;  /* 0x00000000001c7805 */ /* 0x000fe2000001ff00 */
[----:B------:R-:W2:Y:S01]  /*0060*/  S2R R137, SR_TID.X ;  /* 0x0000000000897919 */ /* 0x000ea20000002100 */
[----:B------:R-:W-:-:S02]  /*0070*/  CS2R R30, SRZ ;  /* 0x00000000001e7805 */ /* 0x000fc4000001ff00 */
[----:B------:R-:W-:Y:S01]  /*0080*/  CS2R R32, SRZ ;  /* 0x0000000000207805 */ /* 0x000fe2000001ff00 */
[----:B------:R-:W3:Y:S01]  /*0090*/  S2UR UR12, SR_CgaCtaId ;  /* 0x00000000000c79c3 */ /* 0x000ee20000008800 */
[----:B------:R-:W-:Y:S02]  /*00a0*/  CS2R R34, SRZ ;  /* 0x0000000000227805 */ /* 0x000fe4000001ff00 */
[----:B------:R-:W-:Y:S02]  /*00b0*/  CS2R R36, SRZ ;  /* 0x0000000000247805 */ /* 0x000fe4000001ff00 */
[----:B------:R-:W-:Y:S02]  /*00c0*/  CS2R R38, SRZ ;  /* 0x0000000000267805 */ /* 0x000fe4000001ff00 */
[----:B------:R-:W-:Y:S02]  /*00d0*/  CS2R R40, SRZ ;  /* 0x0000000000287805 */ /* 0x000fe4000001ff00 */
[----:B------:R-:W-:-:S02]  /*00e0*/  CS2R R42, SRZ ;  /* 0x00000000002a7805 */ /* 0x000fc4000001ff00 */
[----:B------:R-:W-:Y:S02]  /*00f0*/  CS2R R44, SRZ ;  /* 0x00000000002c7805 */ /* 0x000fe4000001ff00 */
[----:B------:R-:W-:Y:S02]  /*0100*/  CS2R R46, SRZ ;  /* 0x00000000002e7805 */ /* 0x000fe4000001ff00 */
[----:B------:R-:W-:Y:S02]  /*0110*/  CS2R R48, SRZ ;  /* 0x0000000000307805 */ /* 0x000fe4000001ff00 */
[----:B------:R-:W-:Y:S02]  /*0120*/  CS2R R50, SRZ ;  /* 0x0000000000327805 */ /* 0x000fe4000001ff00 */
[----:B------:R-:W-:Y:S02]  /*0130*/  CS2R R52, SRZ ;  /* 0x0000000000347805 */ /* 0x000fe4000001ff00 */
[----:B------:R-:W-:Y:S01]  /*0140*/  CS2R R54, SRZ ;  /* 0x0000000000367805 */ /* 0x000fe2000001ff00 */
[----:B0-----:R-:W-:-:S05]  /*0150*/  VIADD R0, R23, 0x3f ;  /* 0x0000003f17007836 */ /* 0x001fca0000000000 */
[----:B------:R-:W-:Y:S01]  /*0160*/  SHF.R.S32.HI R3, RZ, 0x1f, R0 ;  /* 0x0000001fff037819 */ /* 0x000fe20000011400 */
[----:B---3--:R-:W-:-:S03]  /*0170*/  ULEA UR12, UR12, UR4, 0x18 ;  /* 0x000000040c0c7291 */ /* 0x008fc6000f8ec03f */
[----:B------:R-:W-:Y:S02]  /*0180*/  LEA.HI R3, R3, R0, RZ, 0x6 ;  /* 0x0000000003037211 */ /* 0x000fe400078f30ff */
[----:B-1----:R-:W-:Y:S02]  /*0190*/  IABS R8, R5 ;  /* 0x0000000500087213 */ /* 0x002fe40000000000 */
[----:B------:R-:W-:-:S05]  /*01a0*/  SHF.R.S32.HI R3, RZ, 0x6, R3 ;  /* 0x00000006ff037819 */ /* 0x000fca0000011403 */
[----:B------:R-:W-:-:S05]  /*01b0*/  IMAD.SHL.U32 R4, R3, 0x8, RZ ;  /* 0x0000000803047824 */ /* 0x000fca00078e00ff */
[-C--:B------:R-:W-:Y:S02]  /*01c0*/  IABS R7, R4.reuse ;  /* 0x0000000400077213 */ /* 0x080fe40000000000 */
[----:B------:R-:W-:Y:S02]  /*01d0*/  IABS R10, R4 ;  /* 0x00000004000a7213 */ /* 0x000fe40000000000 */
[----:B------:R-:W0:Y:S08]  /*01e0*/  I2F.RP R0, R7 ;  /* 0x0000000700007306 */ /* 0x000e300000209400 */
[----:B0-----:R-:W0:Y:S02]  /*01f0*/  MUFU.RCP R0, R0 ;  /* 0x0000000000007308 */ /* 0x001e240000001000 */
[----:B0-----:R-:W-:-:S02]  /*0200*/  VIADD R2, R0, 0xffffffe ;  /* 0x0ffffffe00027836 */ /* 0x001fc40000000000 */
[----:B------:R-:W-:-:S04]  /*0210*/  IMAD.MOV R0, RZ, RZ, -R10 ;  /* 0x000000ffff007224 */ /* 0x000fc800078e0a0a */
[----:B------:R0:W1:Y:S02]  /*0220*/  F2I.FTZ.U32.TRUNC.NTZ R3, R2 ;  /* 0x0000000200037305 */ /* 0x000064000021f000 */
[----:B0-----:R-:W-:Y:S02]  /*0230*/  IMAD.MOV.U32 R2, RZ, RZ, RZ ;  /* 0x000000ffff027224 */ /* 0x001fe400078e00ff */
[----:B-1----:R-:W-:-:S04]  /*0240*/  IMAD.MOV R6, RZ, RZ, -R3 ;  /* 0x000000ffff067224 */ /* 0x002fc800078e0a03 */
[----:B------:R-:W-:Y:S02]  /*0250*/  IMAD R9, R6, R7, RZ ;  /* 0x0000000706097224 */ /* 0x000fe400078e02ff */
[----:B------:R-:W-:Y:S02]  /*0260*/  IMAD.MOV.U32 R6, RZ, RZ, R8 ;  /* 0x000000ffff067224 */ /* 0x000fe400078e0008 */
[----:B------:R-:W-:-:S06]  /*0270*/  IMAD.HI.U32 R3, R3, R9, R2 ;  /* 0x0000000903037227 */ /* 0x000fcc00078e0002 */
[----:B------:R-:W-:-:S04]  /*0280*/  IMAD.HI.U32 R3, R3, R6, RZ ;  /* 0x0000000603037227 */ /* 0x000fc800078e00ff */
[----:B------:R-:W-:-:S05]  /*0290*/  IMAD R0, R3, R0, R6 ;  /* 0x0000000003007224 */ /* 0x000fca00078e0206 */
[----:B------:R-:W-:-:S13]  /*02a0*/  ISETP.GT.U32.AND P1, PT, R7, R0, PT ;  /* 0x000000000700720c */ /* 0x000fda0003f24070 */
[----:B------:R-:W-:Y:S02]  /*02b0*/  @!P1 IMAD.IADD R0, R0, 0x1, -R7 ;  /* 0x0000000100009824 */ /* 0x000fe400078e0a07 */
[----:B------:R-:W-:Y:S01]  /*02c0*/  @!P1 VIADD R3, R3, 0x1 ;  /* 0x0000000103039836 */ /* 0x000fe20000000000 */
[----:B------:R-:W-:Y:S02]  /*02d0*/  ISETP.NE.AND P1, PT, R4, RZ, PT ;  /* 0x000000ff0400720c */ /* 0x000fe40003f25270 */
[----:B------:R-:W-:Y:S02]  /*02e0*/  ISETP.GE.U32.AND P0, PT, R0, R7, PT ;  /* 0x000000070000720c */ /* 0x000fe40003f06070 */
[----:B------:R-:W-:-:S04]  /*02f0*/  LOP3.LUT R0, R5, R4, RZ, 0x3c, !PT ;  /* 0x0000000405007212 */ /* 0x000fc800078e3cff */
[----:B------:R-:W-:Y:S01]  /*0300*/  ISETP.GE.AND P2, PT, R0, RZ, PT ;  /* 0x000000ff0000720c */ /* 0x000fe20003f46270 */
[----:B------:R-:W-:-:S06]  /*0310*/  VIADD R0, R22, 0x7f ;  /* 0x0000007f16007836 */ /* 0x000fcc0000000000 */
[----:B------:R-:W-:-:S04]  /*0320*/  @P0 VIADD R3, R3, 0x1 ;  /* 0x0000000103030836 */ /* 0x000fc80000000000 */
[----:B------:R-:W-:Y:S01]  /*0330*/  IMAD.MOV.U32 R2, RZ, RZ, R3 ;  /* 0x000000ffff027224 */ /* 0x000fe200078e0003 */
[----:B------:R-:W-:-:S03]  /*0340*/  SHF.R.S32.HI R3, RZ, 0x1f, R0 ;  /* 0x0000001fff037819 */ /* 0x000fc60000011400 */
[----:B------:R-:W-:Y:S01]  /*0350*/  @!P2 IMAD.MOV R2, RZ, RZ, -R2 ;  /* 0x000000ffff02a224 */ /* 0x000fe200078e0a02 */
[----:B------:R-:W-:Y:S02]  /*0360*/  @!P1 LOP3.LUT R2, RZ, R4, RZ, 0x33, !PT ;  /* 0x00000004ff029212 */ /* 0x000fe400078e33ff */
[----:B------:R-:W-:-:S03]  /*0370*/  LEA.HI R3, R3, R0, RZ, 0x7 ;  /* 0x0000000003037211 */ /* 0x000fc600078f38ff */
[----:B------:R-:W-:Y:S02]  /*0380*/  IMAD.SHL.U32 R6, R2, 0x8, RZ ;  /* 0x0000000802067824 */ /* 0x000fe400078e00ff */
[----:B------:R-:W-:-:S03]  /*0390*/  IMAD.MOV R2, RZ, RZ, -R2 ;  /* 0x000000ffff027224 */ /* 0x000fc600078e0a02 */
[----:B------:R-:W-:Y:S01]  /*03a0*/  LEA.HI.SX32 R3, R3, -R6, 0x19 ;  /* 0x8000000603037211 */ /* 0x000fe200078fcaff */
[----:B------:R-:W-:-:S03]  /*03b0*/  IMAD R4, R4, R2, R5 ;  /* 0x0000000204047224 */ /* 0x000fc600078e0205 */
[----:B------:R-:W-:Y:S02]  /*03c0*/  VIMNMX R11, R3, 0x8, PT ;  /* 0x00000008030b7848 */ /* 0x000fe40003fe0100 */
[----:B------:R-:W-:Y:S02]  /*03d0*/  IABS R9, R4 ;  /* 0x0000000400097213 */ /* 0x000fe40000000000 */
[----:B------:R-:W-:-:S04]  /*03e0*/  IABS R7, R11 ;  /* 0x0000000b00077213 */ /* 0x000fc80000000000 */
[----:B------:R-:W0:Y:S08]  /*03f0*/  I2F.RP R0, R7 ;  /* 0x0000000700007306 */ /* 0x000e300000209400 */
[----:B0-----:R-:W0:Y:S02]  /*0400*/  MUFU.RCP R0, R0 ;  /* 0x0000000000007308 */ /* 0x001e240000001000 */
[----:B0-----:R-:W-:-:S06]  /*0410*/  VIADD R3, R0, 0xffffffe ;  /* 0x0ffffffe00037836 */ /* 0x001fcc0000000000 */
[----:B------:R-:W0:Y:S02]  /*0420*/  F2I.FTZ.U32.TRUNC.NTZ R3, R3 ;  /* 0x0000000300037305 */ /* 0x000e24000021f000 */
[----:B0-----:R-:W-:-:S04]  /*0430*/  IMAD.MOV R8, RZ, RZ, -R3 ;  /* 0x000000ffff087224 */ /* 0x001fc800078e0a03 */
[----:B------:R-:W-:Y:S01]  /*0440*/  IMAD.MOV.U32 R2, RZ, RZ, R8 ;  /* 0x000000ffff027224 */ /* 0x000fe200078e0008 */
[----:B------:R-:W-:-:S03]  /*0450*/  IABS R8, R11 ;  /* 0x0000000b00087213 */ /* 0x000fc60000000000 */
[----:B------:R-:W-:Y:S02]  /*0460*/  IMAD R5, R2, R7, RZ ;  /* 0x0000000702057224 */ /* 0x000fe400078e02ff */
[----:B------:R-:W-:Y:S02]  /*0470*/  IMAD.MOV.U32 R2, RZ, RZ, RZ ;  /* 0x000000ffff027224 */ /* 0x000fe400078e00ff */
[----:B------:R-:W-:Y:S02]  /*0480*/  IMAD.MOV R0, RZ, RZ, -R8 ;  /* 0x000000ffff007224 */ /* 0x000fe400078e0a08 */
[----:B------:R-:W-:Y:S01]  /*0490*/  IMAD.HI.U32 R2, R3, R5, R2 ;  /* 0x0000000503027227 */ /* 0x000fe200078e0002 */
[----:B--2---:R-:W-:-:S05]  /*04a0*/  LOP3.LUT R3, R137, 0x7f, RZ, 0xc0, !PT ;  /* 0x0000007f89037812 */ /* 0x004fca00078ec0ff */
[----:B------:R-:W-:-:S04]  /*04b0*/  IMAD.HI.U32 R2, R2, R9, RZ ;  /* 0x0000000902027227 */ /* 0x000fc800078e00ff */
[----:B------:R-:W-:Y:S01]  /*04c0*/  IMAD R0, R2, R0, R9 ;  /* 0x0000000002007224 */ /* 0x000fe200078e0209 */
[----:B------:R-:W-:-:S04]  /*04d0*/  CS2R R8, SRZ ;  /* 0x0000000000087805 */ /* 0x000fc8000001ff00 */
[----:B------:R-:W-:-:S13]  /*04e0*/  ISETP.GT.U32.AND P1, PT, R7, R0, PT ;  /* 0x000000000700720c */ /* 0x000fda0003f24070 */
[----:B------:R-:W-:Y:S02]  /*04f0*/  @!P1 IMAD.IADD R0, R0, 0x1, -R7 ;  /* 0x0000000100009824 */ /* 0x000fe400078e0a07 */
[----:B------:R-:W-:Y:S01]  /*0500*/  @!P1 VIADD R2, R2, 0x1 ;  /* 0x0000000102029836 */ /* 0x000fe20000000000 */
[----:B------:R-:W-:Y:S02]  /*0510*/  ISETP.NE.AND P1, PT, R11, RZ, PT ;  /* 0x000000ff0b00720c */ /* 0x000fe40003f25270 */
[----:B------:R-:W-:Y:S02]  /*0520*/  ISETP.GE.U32.AND P0, PT, R0, R7, PT ;  /* 0x000000070000720c */ /* 0x000fe40003f06070 */
[----:B------:R-:W-:-:S04]  /*0530*/  LOP3.LUT R0, R4, R11, RZ, 0x3c, !PT ;  /* 0x0000000b04007212 */ /* 0x000fc800078e3cff */
[----:B------:R-:W-:-:S07]  /*0540*/  ISETP.GE.AND P2, PT, R0, RZ, PT ;  /* 0x000000ff0000720c */ /* 0x000fce0003f46270 */
[----:B------:R-:W-:-:S06]  /*0550*/  @P0 VIADD R2, R2, 0x1 ;  /* 0x0000000102020836 */ /* 0x000fcc0000000000 */
[----:B------:R-:W-:Y:S01]  /*0560*/  @!P2 IMAD.MOV R2, RZ, RZ, -R2 ;  /* 0x000000ffff02a224 */ /* 0x000fe200078e0a02 */
[----:B------:R-:W-:-:S05]  /*0570*/  @!P1 LOP3.LUT R2, RZ, R11, RZ, 0x33, !PT ;  /* 0x0000000bff029212 */ /* 0x000fca00078e33ff */
[----:B------:R-:W-:Y:S02]  /*0580*/  IMAD.MOV R0, RZ, RZ, -R2 ;  /* 0x000000ffff007224 */ /* 0x000fe400078e0a02 */
[----:B------:R-:W-:Y:S02]  /*0590*/  IMAD.SHL.U32 R101, R2, 0x40, RZ ;  /* 0x0000004002657824 */ /* 0x000fe400078e00ff */
[----:B------:R-:W-:Y:S01]  /*05a0*/  IMAD R0, R11, R0, R4 ;  /* 0x000000000b007224 */ /* 0x000fe200078e0204 */
[----:B------:R-:W-:-:S03]  /*05b0*/  CS2R R10, SRZ ;  /* 0x00000000000a7805 */ /* 0x000fc6000001ff00 */
[----:B------:R-:W-:Y:S02]  /*05c0*/  IMAD.IADD R0, R6, 0x1, R0 ;  /* 0x0000000106007824 */ /* 0x000fe400078e0200 */
[----:B------:R-:W0:Y:S02]  /*05d0*/  LDC R6, c[0x0][0x230] ;  /* 0x00008c00ff067b82 */ /* 0x000e240000000800 */
[----:B------:R-:W-:Y:S01]  /*05e0*/  IMAD R100, R0, 0x80, R3 ;  /* 0x0000008000647824 */ /* 0x000fe200078e0203 */
[----:B------:R-:W-:Y:S01]  /*05f0*/  LOP3.LUT R0, R137, 0x60, RZ, 0xc0, !PT ;  /* 0x0000006089007812 */ /* 0x000fe200078ec0ff */
[----:B0-----:R-:W-:-:S05]  /*0600*/  VIADD R6, R6, 0x1f ;  /* 0x0000001f06067836 */ /* 0x001fca0000000000 */
[----:B------:R-:W-:-:S13]  /*0610*/  ISETP.GE.AND P0, PT, R6, 0x20, PT ;  /* 0x000000200600780c */ /* 0x000fda0003f06270 */
[----:B------:R-:W-:Y:S05]  /*0620*/  @!P0 BRA `(.L_x_0) ;  /* 0x0000002c00408947 */ /* 0x000fea0003800000 */
[----:B------:R-:W-:Y:S01]  /*0630*/  IABS R11, R22 ;  /* 0x00000016000b7213 */ /* 0x000fe20000000000 */
[----:B------:R-:W0:Y:S01]  /*0640*/  LDC R141, c[0x0][0x238] ;  /* 0x00008e00ff8d7b82 */ /* 0x000e220000000800 */
[----:B------:R-:W-:Y:S01]  /*0650*/  IABS R24, R23 ;  /* 0x0000001700187213 */ /* 0x000fe20000000000 */
[----:B------:R-:W-:Y:S01]  /*0660*/  ULDC UR4, c[0x0][0x234] ;  /* 0x00008d0000047ab9 */ /* 0x000fe20000000800 */
[----:B------:R-:W1:Y:S01]  /*0670*/  I2F.RP R8, R11 ;  /* 0x0000000b00087306 */ /* 0x000e620000209400 */
[----:B------:R-:W-:Y:S01]  /*0680*/  LEA.HI R28, R0, R101, RZ, 0x1b ;  /* 0x00000065001c7211 */ /* 0x000fe200078fd8ff */
[----:B------:R-:W-:Y:S01]  /*0690*/  USHF.R.U32.HI UR13, URZ, 0x4, UR12 ;  /* 0x000000043f0d7899 */ /* 0x000fe2000801160c */
[----:B------:R-:W-:Y:S01]  /*06a0*/  ISETP.NE.AND P5, PT, R22, RZ, PT ;  /* 0x000000ff1600720c */ /* 0x000fe20003fa5270 */
[----:B------:R-:W-:Y:S01]  /*06b0*/  ULDC UR6, c[0x0][0x230] ;  /* 0x00008c0000067ab9 */ /* 0x000fe20000000800 */
[----:B------:R-:W-:Y:S01]  /*06c0*/  IABS R27, R28 ;  /* 0x0000001c001b7213 */ /* 0x000fe20000000000 */
[C---:B------:R-:W-:Y:S01]  /*06d0*/  VIADD R14, R28.reuse, 0x30 ;  /* 0x000000301c0e7836 */ /* 0x040fe20000000000 */
[----:B------:R-:W-:Y:S01]  /*06e0*/  LOP3.LUT R102, R137, 0x40, RZ, 0xc0, !PT ;  /* 0x0000004089667812 */ /* 0x000fe200078ec0ff */
[----:B------:R-:W2:Y:S01]  /*06f0*/  I2F.RP R7, R24 ;  /* 0x0000001800077306 */ /* 0x000ea20000209400 */
[C---:B------:R-:W-:Y:S01]  /*0700*/  VIADD R15, R28.reuse, 0x2c ;  /* 0x0000002c1c0f7836 */ /* 0x040fe20000000000 */
[----:B------:R-:W-:Y:S01]  /*0710*/  USGXT.U32 UR13, UR13, 0xe ;  /* 0x0000000e0d0d789a */ /* 0x000fe20008000000 */
[C---:B------:R-:W-:Y:S01]  /*0720*/  VIADD R29, R28.reuse, 0x20 ;  /* 0x000000201c1d7836 */ /* 0x040fe20000000000 */
[----:B------:R-:W-:Y:S01]  /*0730*/  CS2R R56, SRZ ;  /* 0x0000000000387805 */ /* 0x000fe2000001ff00 */
[C---:B------:R-:W-:Y:S01]  /*0740*/  VIADD R30, R28.reuse, 0x1c ;  /* 0x0000001c1c1e7836 */ /* 0x040fe20000000000 */
[----:B------:R-:W-:Y:S01]  /*0750*/  IABS R13, R15 ;  /* 0x0000000f000d7213 */ /* 0x000fe20000000000 */
[C---:B------:R-:W-:Y:S01]  /*0760*/  VIADD R31, R28.reuse, 0x18 ;  /* 0x000000181c1f7836 */ /* 0x040fe20000000000 */
[----:B-1----:R-:W1:Y:S01]  /*0770*/  MUFU.RCP R8, R8 ;  /* 0x0000000800087308 */ /* 0x002e620000001000 */
[C---:B------:R-:W-:Y:S01]  /*0780*/  VIADD R32, R28.reuse, 0x14 ;  /* 0x000000141c207836 */ /* 0x040fe20000000000 */
[----:B------:R-:W-:Y:S01]  /*0790*/  UIADD3 UR8, UP0, UR13, 0x80, URZ ;  /* 0x000000800d087890 */ /* 0x000fe2000ff1e03f */
[C---:B------:R-:W-:Y:S01]  /*07a0*/  VIADD R33, R28.reuse, 0x10 ;  /* 0x000000101c217836 */ /* 0x040fe20000000000 */
[----:B------:R-:W-:Y:S01]  /*07b0*/  IABS R17, R31 ;  /* 0x0000001f00117213 */ /* 0x000fe20000000000 */
[C---:B------:R-:W-:Y:S01]  /*07c0*/  VIADD R34, R28.reuse, 0xc ;  /* 0x0000000c1c227836 */ /* 0x040fe20000000000 */
[----:B------:R-:W-:Y:S01]  /*07d0*/  IABS R19, R32 ;  /* 0x0000002000137213 */ /* 0x000fe20000000000 */
[C---:B------:R-:W-:Y:S01]  /*07e0*/  VIADD R35, R28.reuse, 0x8 ;  /* 0x000000081c237836 */ /* 0x040fe20000000000 */
[----:B--2---:R-:W2:Y:S01]  /*07f0*/  MUFU.RCP R7, R7 ;  /* 0x0000000700077308 */ /* 0x004ea20000001000 */
[----:B------:R-:W-:Y:S01]  /*0800*/  VIADD R36, R28, 0x4 ;  /* 0x000000041c247836 */ /* 0x000fe20000000000 */
[----:B------:R-:W-:Y:S01]  /*0810*/  CS2R R58, SRZ ;  /* 0x00000000003a7805 */ /* 0x000fe2000001ff00 */
[C---:B0-----:R-:W-:Y:S01]  /*0820*/  IMAD.SHL.U32 R109, R141.reuse, 0x20, RZ ;  /* 0x000000208d6d7824 */ /* 0x041fe200078e00ff */
[----:B------:R-:W-:Y:S01]  /*0830*/  IABS R21, R35 ;  /* 0x0000002300157213 */ /* 0x000fe20000000000 */
[C---:B------:R-:W-:Y:S01]  /*0840*/  IMAD R115, R141.reuse, 0x1f, RZ ;  /* 0x0000001f8d737824 */ /* 0x040fe200078e02ff */
[----:B------:R-:W-:Y:S01]  /*0850*/  IABS R25, R36 ;  /* 0x0000002400197213 */ /* 0x000fe20000000000 */
[C---:B------:R-:W-:Y:S01]  /*0860*/  IMAD R111, R141.reuse, 0x1e, RZ ;  /* 0x0000001e8d6f7824 */ /* 0x040fe200078e02ff */
[----:B------:R-:W-:Y:S01]  /*0870*/  CS2R R60, SRZ ;  /* 0x00000000003c7805 */ /* 0x000fe2000001ff00 */
[----:B-1----:R-:W-:Y:S01]  /*0880*/  VIADD R4, R8, 0xffffffe ;  /* 0x0ffffffe08047836 */ /* 0x002fe20000000000 */
[----:B------:R-:W-:Y:S01]  /*0890*/  IABS R8, R100 ;  /* 0x0000006400087213 */ /* 0x000fe20000000000 */
[C---:B------:R-:W-:Y:S01]  /*08a0*/  IMAD R113, R141.reuse, 0x1d, RZ ;  /* 0x0000001d8d717824 */ /* 0x040fe200078e02ff */
[----:B------:R-:W-:Y:S01]  /*08b0*/  CS2R R62, SRZ ;  /* 0x00000000003e7805 */ /* 0x000fe2000001ff00 */
[----:B------:R0:W1:Y:S01]  /*08c0*/  F2I.FTZ.U32.TRUNC.NTZ R5, R4 ;  /* 0x0000000400057305 */ /* 0x000062000021f000 */
[C---:B------:R-:W-:Y:S01]  /*08d0*/  IMAD R117, R141.reuse, 0x1c, RZ ;  /* 0x0000001c8d757824 */ /* 0x040fe200078e02ff */
[----:B------:R-:W-:Y:S01]  /*08e0*/  CS2R R64, SRZ ;  /* 0x0000000000407805 */ /* 0x000fe2000001ff00 */
[----:B------:R-:W-:Y:S01]  /*08f0*/  IMAD R123, R141, 0x1b, RZ ;  /* 0x0000001b8d7b7824 */ /* 0x000fe200078e02ff */
[----:B------:R-:W-:Y:S01]  /*0900*/  CS2R R66, SRZ ;  /* 0x0000000000427805 */ /* 0x000fe2000001ff00 */
[----:B--2---:R-:W-:Y:S01]  /*0910*/  VIADD R2, R7, 0xffffffe ;  /* 0x0ffffffe07027836 */ /* 0x004fe20000000000 */
[----:B------:R-:W-:Y:S01]  /*0920*/  CS2R R68, SRZ ;  /* 0x0000000000447805 */ /* 0x000fe2000001ff00 */
[C---:B------:R-:W-:Y:S01]  /*0930*/  IMAD R119, R141.reuse, 0x1a, RZ ;  /* 0x0000001a8d777824 */ /* 0x040fe200078e02ff */
[----:B------:R-:W-:Y:S01]  /*0940*/  CS2R R70, SRZ ;  /* 0x0000000000467805 */ /* 0x000fe2000001ff00 */
[----:B0-----:R-:W-:Y:S01]  /*0950*/  IMAD.MOV.U32 R4, RZ, RZ, RZ ;  /* 0x000000ffff047224 */ /* 0x001fe200078e00ff */
[----:B------:R0:W2:Y:S01]  /*0960*/  F2I.FTZ.U32.TRUNC.NTZ R3, R2 ;  /* 0x0000000200037305 */ /* 0x0000a2000021f000 */
[C---:B------:R-:W-:Y:S01]  /*0970*/  IMAD R121, R141.reuse, 0x19, RZ ;  /* 0x000000198d797824 */ /* 0x040fe200078e02ff */
[----:B------:R-:W-:Y:S01]  /*0980*/  CS2R R72, SRZ ;  /* 0x0000000000487805 */ /* 0x000fe2000001ff00 */
[C---:B------:R-:W-:Y:S01]  /*0990*/  IMAD R125, R141.reuse, 0x18, RZ ;  /* 0x000000188d7d7824 */ /* 0x040fe200078e02ff */
[----:B------:R-:W-:Y:S01]  /*09a0*/  CS2R R74, SRZ ;  /* 0x00000000004a7805 */ /* 0x000fe2000001ff00 */
[--C-:B-1----:R-:W-:Y:S01]  /*09b0*/  IMAD.MOV R10, RZ, RZ, -R5.reuse ;  /* 0x000000ffff0a7224 */ /* 0x102fe200078e0a05 */
[----:B------:R-:W-:Y:S01]  /*09c0*/  CS2R R76, SRZ ;  /* 0x00000000004c7805 */ /* 0x000fe2000001ff00 */
[----:B------:R-:W-:Y:S01]  /*09d0*/  IMAD R131, R141, 0x17, RZ ;  /* 0x000000178d837824 */ /* 0x000fe200078e02ff */
[----:B------:R-:W-:Y:S01]  /*09e0*/  CS2R R78, SRZ ;  /* 0x00000000004e7805 */ /* 0x000fe2000001ff00 */
[----:B------:R-:W-:Y:S01]  /*09f0*/  IMAD R9, R10, R11, RZ ;  /* 0x0000000b0a097224 */ /* 0x000fe200078e02ff */
[----:B------:R-:W-:Y:S01]  /*0a00*/  CS2R R80, SRZ ;  /* 0x0000000000507805 */ /* 0x000fe2000001ff00 */
[----:B0-----:R-:W-:Y:S01]  /*0a10*/  IMAD.MOV.U32 R2, RZ, RZ, RZ ;  /* 0x000000ffff027224 */ /* 0x001fe200078e00ff */
[----:B------:R-:W-:Y:S01]  /*0a20*/  CS2R R82, SRZ ;  /* 0x0000000000527805 */ /* 0x000fe2000001ff00 */
[----:B------:R-:W-:Y:S01]  /*0a30*/  IMAD.HI.U32 R5, R5, R9, R4 ;  /* 0x0000000905057227 */ /* 0x000fe200078e0004 */
[----:B------:R-:W-:-:S02]  /*0a40*/  CS2R R84, SRZ ;  /* 0x0000000000547805 */ /* 0x000fc4000001ff00 */
[----:B------:R-:W-:Y:S02]  /*0a50*/  CS2R R86, SRZ ;  /* 0x0000000000567805 */ /* 0x000fe4000001ff00 */
[----:B------:R-:W-:Y:S01]  /*0a60*/  CS2R R38, SRZ ;  /* 0x0000000000267805 */ /* 0x000fe2000001ff00 */
[----:B--2---:R-:W-:Y:S01]  /*0a70*/  IMAD.MOV R7, RZ, RZ, -R3 ;  /* 0x000000ffff077224 */ /* 0x004fe200078e0a03 */
[----:B------:R-:W-:Y:S01]  /*0a80*/  CS2R R40, SRZ ;  /* 0x0000000000287805 */ /* 0x000fe2000001ff00 */
[----:B------:R-:W-:Y:S01]  /*0a90*/  IMAD.HI.U32 R5, R5, R8, RZ ;  /* 0x0000000805057227 */ /* 0x000fe200078e00ff */
[----:B------:R-:W-:Y:S02]  /*0aa0*/  CS2R R42, SRZ ;  /* 0x00000000002a7805 */ /* 0x000fe4000001ff00 */
[----:B------:R-:W-:Y:S02]  /*0ab0*/  CS2R R44, SRZ ;  /* 0x00000000002c7805 */ /* 0x000fe4000001ff00 */
[----:B------:R-:W-:Y:S01]  /*0ac0*/  CS2R R46, SRZ ;  /* 0x00000000002e7805 */ /* 0x000fe2000001ff00 */
[----:B------:R-:W-:Y:S01]  /*0ad0*/  IMAD.MOV R0, RZ, RZ, -R5 ;  /* 0x000000ffff007224 */ /* 0x000fe200078e0a05 */
[----:B------:R-:W-:Y:S01]  /*0ae0*/  CS2R R48, SRZ ;  /* 0x0000000000307805 */ /* 0x000fe2000001ff00 */
[----:B------:R-:W-:Y:S01]  /*0af0*/  VIADD R4, R28, 0x3c ;  /* 0x0000003c1c047836 */ /* 0x000fe20000000000 */
[----:B------:R-:W-:Y:S01]  /*0b00*/  CS2R R50, SRZ ;  /* 0x0000000000327805 */ /* 0x000fe2000001ff00 */
[----:B------:R-:W-:Y:S01]  /*0b10*/  IMAD R8, R11, R0, R8 ;  /* 0x000000000b087224 */ /* 0x000fe200078e0208 */
[----:B------:R-:W-:Y:S01]  /*0b20*/  CS2R R52, SRZ ;  /* 0x0000000000347805 */ /* 0x000fe2000001ff00 */
[----:B------:R-:W-:Y:S01]  /*0b30*/  IMAD R5, R7, R24, RZ ;  /* 0x0000001807057224 */ /* 0x000fe200078e02ff */
[----:B------:R-:W-:Y:S01]  /*0b40*/  IABS R0, R4 ;  /* 0x0000000400007213 */ /* 0x000fe20000000000 */
[----:B------:R-:W-:Y:S01]  /*0b50*/  IMAD R127, R141, 0x16, RZ ;  /* 0x000000168d7f7824 */ /* 0x000fe200078e02ff */
[----:B------:R-:W-:Y:S01]  /*0b60*/  ISETP.GT.U32.AND P0, PT, R11, R8, PT ;  /* 0x000000080b00720c */ /* 0x000fe20003f04070 */
[----:B------:R-:W-:Y:S01]  /*0b70*/  IMAD.HI.U32 R2, R3, R5, R2 ;  /* 0x0000000503027227 */ /* 0x000fe200078e0002 */
[----:B------:R-:W-:-:S02]  /*0b80*/  ISETP.GE.AND P6, PT, R4, RZ, PT ;  /* 0x000000ff0400720c */ /* 0x000fc40003fc6270 */
[----:B------:R-:W-:Y:S01]  /*0b90*/  CS2R R54, SRZ ;  /* 0x0000000000367805 */ /* 0x000fe2000001ff00 */
[----:B------:R-:W-:Y:S01]  /*0ba0*/  UMOV UR10, 0xfffffffe ;  /* 0xfffffffe000a7882 */ /* 0x000fe20000000000 */
[----:B------:R-:W-:Y:S01]  /*0bb0*/  IMAD.MOV.U32 R5, RZ, RZ, R0 ;  /* 0x000000ffff057224 */ /* 0x000fe200078e0000 */
[----:B------:R-:W-:Y:S01]  /*0bc0*/  UMOV UR11, 0x7fffffdf ;  /* 0x7fffffdf000b7882 */ /* 0x000fe20000000000 */
[----:B------:R-:W-:Y:S01]  /*0bd0*/  VIADD R3, R28, 0x38 ;  /* 0x000000381c037836 */ /* 0x000fe20000000000 */
[----:B------:R-:W-:Y:S01]  /*0be0*/  UMOV UR7, 0x80000020 ;  /* 0x8000002000077882 */ /* 0x000fe20000000000 */
[----:B------:R-:W-:-:S03]  /*0bf0*/  IMAD.HI.U32 R0, R2, R5, RZ ;  /* 0x0000000502007227 */ /* 0x000fc600078e00ff */
[----:B------:R-:W-:Y:S01]  /*0c00*/  IABS R7, R3 ;  /* 0x0000000300077213 */ /* 0x000fe20000000000 */
[----:B------:R-:W-:Y:S01]  /*0c10*/  @!P0 IMAD.IADD R8, R8, 0x1, -R11 ;  /* 0x0000000108088824 */ /* 0x000fe200078e0a0b */
[----:B------:R-:W-:Y:S01]  /*0c20*/  ISETP.GE.AND P0, PT, R3, RZ, PT ;  /* 0x000000ff0300720c */ /* 0x000fe20003f06270 */
[----:B------:R-:W-:Y:S02]  /*0c30*/  IMAD.MOV R0, RZ, RZ, -R0 ;  /* 0x000000ffff007224 */ /* 0x000fe400078e0a00 */
[----:B------:R-:W-:Y:S01]  /*0c40*/  IMAD.HI.U32 R3, R2, R7, RZ ;  /* 0x0000000702037227 */ /* 0x000fe200078e00ff */
[----:B------:R-:W-:-:S03]  /*0c50*/  ISETP.GT.U32.AND P1, PT, R11, R8, PT ;  /* 0x000000080b00720c */ /* 0x000fc60003f24070 */
[----:B------:R-:W-:Y:S02]  /*0c60*/  IMAD R0, R24, R0, R5 ;  /* 0x0000000018007224 */ /* 0x000fe400078e0205 */
[----:B------:R-:W-:Y:S02]  /*0c70*/  VIADD R4, R28, 0x34 ;  /* 0x000000341c047836 */ /* 0x000fe40000000000 */
[----:B------:R-:W-:Y:S01]  /*0c80*/  IMAD.MOV R3, RZ, RZ, -R3 ;  /* 0x000000ffff037224 */ /* 0x000fe200078e0a03 */
[----:B------:R-:W-:Y:S01]  /*0c90*/  ISETP.GT.U32.AND P3, PT, R24, R0, PT ;  /* 0x000000001800720c */ /* 0x000fe20003f64070 */
[----:B------:R-:W-:Y:S01]  /*0ca0*/  IMAD R129, R141, 0x15, RZ ;  /* 0x000000158d817824 */ /* 0x000fe200078e02ff */
[----:B------:R-:W-:Y:S01]  /*0cb0*/  ISETP.GE.AND P4, PT, R4, RZ, PT ;  /* 0x000000ff0400720c */ /* 0x000fe20003f86270 */
[----:B------:R-:W-:Y:S01]  /*0cc0*/  IMAD R3, R24, R3, R7 ;  /* 0x0000000318037224 */ /* 0x000fe200078e0207 */
[----:B------:R-:W-:Y:S01]  /*0cd0*/  IABS R9, R4 ;  /* 0x0000000400097213 */ /* 0x000fe20000000000 */
[----:B------:R-:W-:Y:S01]  /*0ce0*/  @!P1 IMAD.IADD R8, R8, 0x1, -R11 ;  /* 0x0000000108089824 */ /* 0x000fe200078e0a0b */
[----:B------:R-:W-:Y:S01]  /*0cf0*/  IABS R4, R14 ;  /* 0x0000000e00047213 */ /* 0x000fe20000000000 */
[----:B------:R-:W-:Y:S01]  /*0d00*/  IMAD.HI.U32 R7, R2, R13, RZ ;  /* 0x0000000d02077227 */ /* 0x000fe200078e00ff */
[----:B------:R-:W-:-:S02]  /*0d10*/  ISETP.GE.AND P1, PT, R100, RZ, PT ;  /* 0x000000ff6400720c */ /* 0x000fc40003f26270 */
[----:B------:R-:W-:Y:S01]  /*0d20*/  ISETP.GT.U32.AND P2, PT, R24, R3, PT ;  /* 0x000000031800720c */ /* 0x000fe20003f44070 */
[----:B------:R-:W-:Y:S02]  /*0d30*/  IMAD.MOV.U32 R11, RZ, RZ, R4 ;  /* 0x000000ffff0b7224 */ /* 0x000fe400078e0004 */
[----:B------:R-:W-:-:S04]  /*0d40*/  IMAD.HI.U32 R4, R2, R9, RZ ;  /* 0x0000000902047227 */ /* 0x000fc800078e00ff */
[----:B------:R-:W-:-:S04]  /*0d50*/  IMAD.HI.U32 R5, R2, R11, RZ ;  /* 0x0000000b02057227 */ /* 0x000fc800078e00ff */
[----:B------:R-:W-:Y:S02]  /*0d60*/  @!P3 IMAD.IADD R0, R0, 0x1, -R24 ;  /* 0x000000010000b824 */ /* 0x000fe400078e0a18 */
[----:B------:R-:W-:Y:S02]  /*0d70*/  IMAD.MOV R4, RZ, RZ, -R4 ;  /* 0x000000ffff047224 */ /* 0x000fe400078e0a04 */
[----:B------:R-:W-:Y:S01]  /*0d80*/  IMAD.MOV R10, RZ, RZ, -R5 ;  /* 0x000000ffff0a7224 */ /* 0x000fe200078e0a05 */
[C---:B------:R-:W-:Y:S01]  /*0d90*/  ISETP.GT.U32.AND P3, PT, R24.reuse, R0, PT ;  /* 0x000000001800720c */ /* 0x040fe20003f64070 */
[----:B------:R-:W-:Y:S02]  /*0da0*/  IMAD R5, R24, R4, R9 ;  /* 0x0000000418057224 */ /* 0x000fe400078e0209 */
[----:B------:R-:W-:Y:S02]  /*0db0*/  IMAD.MOV.U32 R20, RZ, RZ, R8 ;  /* 0x000000ffff147224 */ /* 0x000fe400078e0008 */
[----:B------:R-:W-:-:S02]  /*0dc0*/  IMAD.MOV R12, RZ, RZ, -R7 ;  /* 0x000000ffff0c7224 */ /* 0x000fc400078e0a07 */
[C---:B------:R-:W-:Y:S02]  /*0dd0*/  IMAD R7, R24.reuse, R10, R11 ;  /* 0x0000000a18077224 */ /* 0x040fe400078e020b */
[----:B------:R-:W-:Y:S01]  /*0de0*/  @!P1 IMAD.MOV R20, RZ, RZ, -R20 ;  /* 0x000000ffff149224 */ /* 0x000fe200078e0a14 */
[C---:B------:R-:W-:Y:S01]  /*0df0*/  ISETP.GT.U32.AND P1, PT, R24.reuse, R5, PT ;  /* 0x000000051800720c */ /* 0x040fe20003f24070 */
[--C-:B------:R-:W-:Y:S01]  /*0e00*/  @!P2 IMAD.IADD R3, R3, 0x1, -R24.reuse ;  /* 0x000000010303a824 */ /* 0x100fe200078e0a18 */
[----:B------:R-:W-:Y:S01]  /*0e10*/  @!P5 LOP3.LUT R20, RZ, R22, RZ, 0x33, !PT ;  /* 0x00000016ff14d212 */ /* 0x000fe200078e33ff */
[C---:B------:R-:W-:Y:S01]  /*0e20*/  IMAD R8, R24.reuse, R12, R13 ;  /* 0x0000000c18087224 */ /* 0x040fe200078e020d */
[----:B------:R-:W-:Y:S01]  /*0e30*/  ISETP.GT.U32.AND P5, PT, R24, R7, PT ;  /* 0x000000071800720c */ /* 0x000fe20003fa4070 */
[----:B------:R-:W-:Y:S01]  /*0e40*/  VIADD R4, R28, 0x28 ;  /* 0x000000281c047836 */ /* 0x000fe20000000000 */
[----:B------:R-:W-:Y:S01]  /*0e50*/  ISETP.GT.U32.AND P2, PT, R24, R3, PT ;  /* 0x000000031800720c */ /* 0x000fe20003f44070 */
[----:B------:R-:W-:Y:S01]  /*0e60*/  @!P3 IMAD.IADD R0, R0, 0x1, -R24 ;  /* 0x000000010000b824 */ /* 0x000fe200078e0a18 */
[----:B------:R-:W-:Y:S01]  /*0e70*/  ISETP.GE.AND P3, PT, R14, RZ, PT ;  /* 0x000000ff0e00720c */ /* 0x000fe20003f66270 */
[----:B------:R-:W-:Y:S01]  /*0e80*/  VIADD R10, R28, 0x24 ;  /* 0x000000241c0a7836 */ /* 0x000fe20000000000 */
[----:B------:R-:W-:Y:S01]  /*0e90*/  IABS R11, R4 ;  /* 0x00000004000b7213 */ /* 0x000fe20000000000 */
[----:B------:R-:W-:Y:S01]  /*0ea0*/  @!P6 IMAD.MOV R0, RZ, RZ, -R0 ;  /* 0x000000ffff00e224 */ /* 0x000fe200078e0a00 */
[----:B------:R-:W-:Y:S01]  /*0eb0*/  ISETP.GT.U32.AND P6, PT, R24, R8, PT ;  /* 0x000000081800720c */ /* 0x000fe20003fc4070 */
[----:B------:R-:W-:Y:S01]  /*0ec0*/  @!P1 IMAD.IADD R5, R5, 0x1, -R24 ;  /* 0x0000000105059824 */ /* 0x000fe200078e0a18 */
[----:B------:R-:W-:Y:S01]  /*0ed0*/  ISETP.GE.AND P1, PT, R4, RZ, PT ;  /* 0x000000ff0400720c */ /* 0x000fe20003f26270 */
[----:B------:R-:W-:Y:S01]  /*0ee0*/  IMAD.HI.U32 R9, R2, R11, RZ ;  /* 0x0000000b02097227 */ /* 0x000fe200078e00ff */
[----:B------:R-:W-:-:S03]  /*0ef0*/  IABS R13, R10 ;  /* 0x0000000a000d7213 */ /* 0x000fc60000000000 */
[--C-:B------:R-:W-:Y:S01]  /*0f00*/  @!P5 IMAD.IADD R7, R7, 0x1, -R24.reuse ;  /* 0x000000010707d824 */ /* 0x100fe200078e0a18 */
[----:B------:R-:W-:Y:S01]  /*0f10*/  ISETP.GT.U32.AND P5, PT, R24, R5, PT ;  /* 0x000000051800720c */ /* 0x000fe20003fa4070 */
[----:B------:R-:W-:Y:S01]  /*0f20*/  @!P2 IMAD.IADD R3, R3, 0x1, -R24 ;  /* 0x000000010303a824 */ /* 0x000fe200078e0a18 */
[----:B------:R-:W-:Y:S01]  /*0f30*/  ISETP.GE.AND P2, PT, R15, RZ, PT ;  /* 0x000000ff0f00720c */ /* 0x000fe20003f46270 */
[----:B------:R-:W-:Y:S01]  /*0f40*/  IMAD.HI.U32 R12, R2, R17, RZ ;  /* 0x00000011020c7227 */ /* 0x000fe200078e00ff */
[----:B------:R-:W-:-:S03]  /*0f50*/  IABS R15, R30 ;  /* 0x0000001e000f7213 */ /* 0x000fc60000000000 */
[----:B------:R-:W-:Y:S02]  /*0f60*/  IMAD.MOV.U32 R4, RZ, RZ, R3 ;  /* 0x000000ffff047224 */ /* 0x000fe400078e0003 */
[----:B------:R-:W-:Y:S02]  /*0f70*/  IMAD.MOV R3, RZ, RZ, -R9 ;  /* 0x000000ffff037224 */ /* 0x000fe400078e0a09 */
[----:B------:R-:W-:Y:S01]  /*0f80*/  @!P6 IMAD.IADD R8, R8, 0x1, -R24 ;  /* 0x000000010808e824 */ /* 0x000fe200078e0a18 */
[C---:B------:R-:W-:Y:S01]  /*0f90*/  ISETP.GT.U32.AND P6, PT, R24.reuse, R7, PT ;  /* 0x000000071800720c */ /* 0x040fe20003fc4070 */
[----:B------:R-:W-:Y:S02]  /*0fa0*/  IMAD R3, R24, R3, R11 ;  /* 0x0000000318037224 */ /* 0x000fe400078e020b */
[----:B------:R-:W-:-:S04]  /*0fb0*/  IMAD.HI.U32 R9, R2, R13, RZ ;  /* 0x0000000d02097227 */ /* 0x000fc800078e00ff */
[----:B------:R-:W-:Y:S01]  /*0fc0*/  @!P5 IMAD.IADD R5, R5, 0x1, -R24 ;  /* 0x000000010505d824 */ /* 0x000fe200078e0a18 */
[C---:B------:R-:W-:Y:S01]  /*0fd0*/  ISETP.GT.U32.AND P5, PT, R24.reuse, R3, PT ;  /* 0x000000031800720c */ /* 0x040fe20003fa4070 */
[----:B------:R-:W-:Y:S02]  /*0fe0*/  IMAD.MOV R9, RZ, RZ, -R9 ;  /* 0x000000ffff097224 */ /* 0x000fe400078e0a09 */
[----:B------:R-:W-:Y:S01]  /*0ff0*/  @!P0 IMAD.MOV R4, RZ, RZ, -R4 ;  /* 0x000000ffff048224 */ /* 0x000fe200078e0a04 */
[C---:B------:R-:W-:Y:S01]  /*1000*/  ISETP.GT.U32.AND P0, PT, R24.reuse, R8, PT ;  /* 0x000000081800720c */ /* 0x040fe20003f04070 */
[----:B------:R-:W-:Y:S01]  /*1010*/  IMAD R9, R24, R9, R13 ;  /* 0x0000000918097224 */ /* 0x000fe200078e020d */
[----:B------:R-:W-:Y:S01]  /*1020*/  IABS R13, R29 ;  /* 0x0000001d000d7213 */ /* 0x000fe20000000000 */
[----:B------:R-:W-:Y:S02]  /*1030*/  @!P6 IMAD.IADD R7, R7, 0x1, -R24 ;  /* 0x000000010707e824 */ /* 0x000fe400078e0a18 */
[----:B------:R-:W-:Y:S01]  /*1040*/  IMAD.HI.U32 R11, R2, R15, RZ ;  /* 0x0000000f020b7227 */ /* 0x000fe200078e00ff */
[----:B------:R-:W-:-:S03]  /*1050*/  ISETP.GT.U32.AND P6, PT, R24, R9, PT ;  /* 0x000000091800720c */ /* 0x000fc60003fc4070 */
[--C-:B------:R-:W-:Y:S02]  /*1060*/  @!P5 IMAD.IADD R3, R3, 0x1, -R24.reuse ;  /* 0x000000010303d824 */ /* 0x100fe400078e0a18 */
[----:B------:R-:W-:Y:S02]  /*1070*/  IMAD.MOV R14, RZ, RZ, -R11 ;  /* 0x000000ffff0e7224 */ /* 0x000fe400078e0a0b */
[----:B------:R-:W-:Y:S01]  /*1080*/  @!P0 IMAD.IADD R8, R8, 0x1, -R24 ;  /* 0x0000000108088824 */ /* 0x000fe200078e0a18 */
[----:B------:R-:W-:Y:S01]  /*1090*/  ISETP.GE.AND P0, PT, R10, RZ, PT ;  /* 0x000000ff0a00720c */ /* 0x000fe20003f06270 */
[----:B------:R-:W-:Y:S01]  /*10a0*/  IMAD.HI.U32 R10, R2, R13, RZ ;  /* 0x0000000d020a7227 */ /* 0x000fe200078e00ff */
[----:B------:R-:W-:-:S03]  /*10b0*/  ISETP.GT.U32.AND P5, PT, R24, R3, PT ;  /* 0x000000031800720c */ /* 0x000fc60003fa4070 */
[----:B------:R-:W-:Y:S02]  /*10c0*/  @!P6 IMAD.IADD R9, R9, 0x1, -R24 ;  /* 0x000000010909e824 */ /* 0x000fe400078e0a18 */
[----:B------:R-:W-:Y:S02]  /*10d0*/  IMAD.MOV R10, RZ, RZ, -R10 ;  /* 0x000000ffff0a7224 */ /* 0x000fe400078e0a0a */
[----:B------:R-:W-:Y:S01]  /*10e0*/  IMAD.MOV R16, RZ, RZ, -R12 ;  /* 0x000000ffff107224 */ /* 0x000fe200078e0a0c */
[C---:B------:R-:W-:Y:S01]  /*10f0*/  ISETP.GT.U32.AND P6, PT, R24.reuse, R9, PT ;  /* 0x000000091800720c */ /* 0x040fe20003fc4070 */
[C---:B------:R-:W-:Y:S02]  /*1100*/  IMAD R11, R24.reuse, R10, R13 ;  /* 0x0000000a180b7224 */ /* 0x040fe400078e020d */
[C---:B------:R-:W-:Y:S01]  /*1110*/  IMAD R12, R24.reuse, R14, R15 ;  /* 0x0000000e180c7224 */ /* 0x040fe200078e020f */
[----:B------:R-:W-:Y:S01]  /*1120*/  IABS R15, R33 ;  /* 0x00000021000f7213 */ /* 0x000fe20000000000 */
[----:B------:R-:W-:Y:S01]  /*1130*/  @!P5 IMAD.IADD R3, R3, 0x1, -R24 ;  /* 0x000000010303d824 */ /* 0x000fe200078e0a18 */
[----:B------:R-:W-:Y:S01]  /*1140*/  ISETP.GT.U32.AND P5, PT, R24, R11, PT ;  /* 0x0000000b1800720c */ /* 0x000fe20003fa4070 */
[----:B------:R-:W-:-:S04]  /*1150*/  IMAD.HI.U32 R10, R2, R19, RZ ;  /* 0x00000013020a7227 */ /* 0x000fc800078e00ff */
[C---:B------:R-:W-:Y:S02]  /*1160*/  IMAD R13, R24.reuse, R16, R17 ;  /* 0x00000010180d7224 */ /* 0x040fe400078e0211 */
[----:B------:R-:W-:Y:S01]  /*1170*/  @!P6 IMAD.IADD R9, R9, 0x1, -R24 ;  /* 0x000000010909e824 */ /* 0x000fe200078e0a18 */
[----:B------:R-:W-:Y:S01]  /*1180*/  ISETP.GT.U32.AND P6, PT, R24, R12, PT ;  /* 0x0000000c1800720c */ /* 0x000fe20003fc4070 */
[----:B------:R-:W-:Y:S02]  /*1190*/  IMAD.MOV R10, RZ, RZ, -R10 ;  /* 0x000000ffff0a7224 */ /* 0x000fe400078e0a0a */
[----:B------:R-:W-:-:S04]  /*11a0*/  IMAD.HI.U32 R16, R2, R21, RZ ;  /* 0x0000001502107227 */ /* 0x000fc800078e00ff */
[----:B------:R-:W-:Y:S01]  /*11b0*/  @!P5 IMAD.IADD R11, R11, 0x1, -R24 ;  /* 0x000000010b0bd824 */ /* 0x000fe200078e0a18 */
[C---:B------:R-:W-:Y:S01]  /*11c0*/  ISETP.GT.U32.AND P5, PT, R24.reuse, R13, PT ;  /* 0x0000000d1800720c */ /* 0x040fe20003fa4070 */
[----:B------:R-:W-:Y:S01]  /*11d0*/  IMAD R14, R24, R10, R19 ;  /* 0x0000000a180e7224 */ /* 0x000fe200078e0213 */
[----:B------:R-:W-:Y:S01]  /*11e0*/  IABS R19, R34 ;  /* 0x0000002200137213 */ /* 0x000fe20000000000 */
[----:B------:R-:W-:-:S04]  /*11f0*/  IMAD.HI.U32 R10, R2, R15, RZ ;  /* 0x0000000f020a7227 */ /* 0x000fc800078e00ff */
[----:B------:R-:W-:Y:S02]  /*1200*/  IMAD.MOV R10, RZ, RZ, -R10 ;  /* 0x000000ffff0a7224 */ /* 0x000fe400078e0a0a */
[--C-:B------:R-:W-:Y:S01]  /*1210*/  @!P6 IMAD.IADD R12, R12, 0x1, -R24.reuse ;  /* 0x000000010c0ce824 */ /* 0x100fe200078e0a18 */
[C---:B------:R-:W-:Y:S01]  /*1220*/  ISETP.GT.U32.AND P6, PT, R24.reuse, R14, PT ;  /* 0x0000000e1800720c */ /* 0x040fe20003fc4070 */
[----:B------:R-:W-:Y:S02]  /*1230*/  IMAD R15, R24, R10, R15 ;  /* 0x0000000a180f7224 */ /* 0x000fe400078e020f */
[----:B------:R-:W-:Y:S02]  /*1240*/  @!P5 IMAD.IADD R13, R13, 0x1, -R24 ;  /* 0x000000010d0dd824 */ /* 0x000fe400078e0a18 */
[----:B------:R-:W-:Y:S01]  /*1250*/  IMAD.HI.U32 R10, R2, R19, RZ ;  /* 0x00000013020a7227 */ /* 0x000fe200078e00ff */
[----:B------:R-:W-:-:S03]  /*1260*/  ISETP.GT.U32.AND P5, PT, R24, R15, PT ;  /* 0x0000000f1800720c */ /* 0x000fc60003fa4070 */
[----:B------:R-:W-:Y:S02]  /*1270*/  IMAD.MOV R18, RZ, RZ, -R10 ;  /* 0x000000ffff127224 */ /* 0x000fe400078e0a0a */
[----:B------:R-:W-:-:S04]  /*1280*/  IMAD.HI.U32 R17, R2, R25, RZ ;  /* 0x0000001902117227 */ /* 0x000fc800078e00ff */
[----:B------:R-:W-:-:S04]  /*1290*/  IMAD.HI.U32 R10, R2, R27, RZ ;  /* 0x0000001b020a7227 */ /* 0x000fc800078e00ff */
[----:B------:R-:W-:Y:S01]  /*12a0*/  @!P6 IMAD.IADD R14, R14, 0x1, -R24 ;  /* 0x000000010e0ee824 */ /* 0x000fe200078e0a18 */
[----:B------:R-:W-:Y:S01]  /*12b0*/  ISETP.GE.AND P6, PT, R29, RZ, PT ;  /* 0x000000ff1d00720c */ /* 0x000fe20003fc6270 */
[----:B------:R-:W-:Y:S02]  /*12c0*/  IMAD.MOV.U32 R2, RZ, RZ, R5 ;  /* 0x000000ffff027224 */ /* 0x000fe400078e0005 */
[----:B------:R-:W-:Y:S02]  /*12d0*/  IMAD.MOV R22, RZ, RZ, -R16 ;  /* 0x000000ffff167224 */ /* 0x000fe400078e0a10 */
[C---:B------:R-:W-:Y:S02]  /*12e0*/  IMAD R16, R24.reuse, R18, R19 ;  /* 0x0000001218107224 */ /* 0x040fe400078e0213 */
[----:B------:R-:W-:Y:S02]  /*12f0*/  IMAD.MOV R19, RZ, RZ, -R10 ;  /* 0x000000ffff137224 */ /* 0x000fe400078e0a0a */
[----:B------:R-:W-:Y:S01]  /*1300*/  @!P5 IMAD.IADD R15, R15, 0x1, -R24 ;  /* 0x000000010f0fd824 */ /* 0x000fe200078e0a18 */
[C---:B------:R-:W-:Y:S01]  /*1310*/  ISETP.GT.U32.AND P5, PT, R24.reuse, R14, PT ;  /* 0x0000000e1800720c */ /* 0x040fe20003fa4070 */
[----:B------:R-:W-:Y:S01]  /*1320*/  @!P4 IMAD.MOV R2, RZ, RZ, -R2 ;  /* 0x000000ffff02c224 */ /* 0x000fe200078e0a02 */
[C---:B------:R-:W-:Y:S01]  /*1330*/  ISETP.GT.U32.AND P4, PT, R24.reuse, R11, PT ;  /* 0x0000000b1800720c */ /* 0x040fe20003f84070 */
[----:B------:R-:W-:Y:S01]  /*1340*/  @!P3 IMAD.MOV R7, RZ, RZ, -R7 ;  /* 0x000000ffff07b224 */ /* 0x000fe200078e0a07 */
[C---:B------:R-:W-:Y:S01]  /*1350*/  ISETP.GT.U32.AND P3, PT, R24.reuse, R12, PT ;  /* 0x0000000c1800720c */ /* 0x040fe20003f64070 */
[----:B------:R-:W-:Y:S01]  /*1360*/  IMAD.MOV.U32 R10, RZ, RZ, R3 ;  /* 0x000000ffff0a7224 */ /* 0x000fe200078e0003 */
[----:B------:R-:W-:Y:S01]  /*1370*/  SHF.R.S32.HI R3, RZ, 0x1f, R6 ;  /* 0x0000001fff037819 */ /* 0x000fe20000011406 */
[----:B------:R-:W-:Y:S01]  /*1380*/  @!P0 IMAD.MOV R9, RZ, RZ, -R9 ;  /* 0x000000ffff098224 */ /* 0x000fe200078e0a09 */
[C---:B------:R-:W-:Y:S01]  /*1390*/  ISETP.GT.U32.AND P0, PT, R24.reuse, R16, PT ;  /* 0x000000101800720c */ /* 0x040fe20003f04070 */
[----:B------:R-:W-:Y:S01]  /*13a0*/  @!P1 IMAD.MOV R10, RZ, RZ, -R10 ;  /* 0x000000ffff0a9224 */ /* 0x000fe200078e0a0a */
[C---:B------:R-:W-:Y:S01]  /*13b0*/  ISETP.GT.U32.AND P1, PT, R24.reuse, R15, PT ;  /* 0x0000000f1800720c */ /* 0x040fe20003f24070 */
[----:B------:R-:W-:Y:S01]  /*13c0*/  IMAD.MOV R26, RZ, RZ, -R17 ;  /* 0x000000ffff1a7224 */ /* 0x000fe200078e0a11 */
[----:B------:R-:W-:Y:S01]  /*13d0*/  LEA.HI R3, R3, R6, RZ, 0x5 ;  /* 0x0000000603037211 */ /* 0x000fe200078f28ff */
[C---:B------:R-:W-:Y:S01]  /*13e0*/  IMAD R17, R24.reuse, R22, R21 ;  /* 0x0000001618117224 */ /* 0x040fe200078e0215 */
[----:B------:R-:W-:Y:S01]  /*13f0*/  SHF.R.S32.HI R6, RZ, 0x6, R137 ;  /* 0x00000006ff067819 */ /* 0x000fe20000011489 */
[C---:B------:R-:W-:Y:S01]  /*1400*/  IMAD R18, R24.reuse, R26, R25 ;  /* 0x0000001a18127224 */ /* 0x040fe200078e0219 */
[----:B------:R-:W0:Y:S01]  /*1410*/  LDC R21, c[0x0][0x240] ;  /* 0x00009000ff157b82 */ /* 0x000e220000000800 */
[----:B------:R-:W-:Y:S01]  /*1420*/  IMAD R19, R24, R19, R27 ;  /* 0x0000001318137224 */ /* 0x000fe200078e021b */
[----:B------:R-:W-:Y:S01]  /*1430*/  SGXT R6, R6, 0x1 ;  /* 0x000000010606781a */ /* 0x000fe20000000200 */
[----:B------:R-:W-:Y:S01]  /*1440*/  @!P2 IMAD.MOV R8, RZ, RZ, -R8 ;  /* 0x000000ffff08a224 */ /* 0x000fe200078e0a08 */
[C---:B------:R-:W-:Y:S01]  /*1450*/  ISETP.GT.U32.AND P2, PT, R24.reuse, R13, PT ;  /* 0x0000000d1800720c */ /* 0x040fe20003f44070 */
[--C-:B------:R-:W-:Y:S01]  /*1460*/  @!P4 IMAD.IADD R11, R11, 0x1, -R24.reuse ;  /* 0x000000010b0bc824 */ /* 0x100fe200078e0a18 */
[----:B------:R-:W-:Y:S01]  /*1470*/  ISETP.GT.U32.AND P4, PT, R24, R17, PT ;  /* 0x000000111800720c */ /* 0x000fe20003f84070 */
[--C-:B------:R-:W-:Y:S01]  /*1480*/  @!P3 IMAD.IADD R12, R12, 0x1, -R24.reuse ;  /* 0x000000010c0cb824 */ /* 0x100fe200078e0a18 */
[----:B------:R-:W-:Y:S01]  /*1490*/  ISETP.GT.U32.AND P3, PT, R24, R18, PT ;  /* 0x000000121800720c */ /* 0x000fe20003f64070 */
[--C-:B------:R-:W-:Y:S01]  /*14a0*/  @!P5 IMAD.IADD R14, R14, 0x1, -R24.reuse ;  /* 0x000000010e0ed824 */ /* 0x100fe200078e0a18 */
[----:B------:R-:W-:Y:S01]  /*14b0*/  ISETP.GT.U32.AND P5, PT, R24, R19, PT ;  /* 0x000000131800720c */ /* 0x000fe20003fa4070 */
[--C-:B------:R-:W-:Y:S01]  /*14c0*/  @!P1 IMAD.IADD R15, R15, 0x1, -R24.reuse ;  /* 0x000000010f0f9824 */ /* 0x100fe200078e0a18 */
[----:B------:R-:W-:Y:S01]  /*14d0*/  ISETP.GE.AND P1, PT, R30, RZ, PT ;  /* 0x000000ff1e00720c */ /* 0x000fe20003f26270 */
[--C-:B------:R-:W-:Y:S01]  /*14e0*/  @!P0 IMAD.IADD R16, R16, 0x1, -R24.reuse ;  /* 0x0000000110108824 */ /* 0x100fe200078e0a18 */
[----:B------:R-:W-:Y:S01]  /*14f0*/  ISETP.GE.AND P0, PT, R31, RZ, PT ;  /* 0x000000ff1f00720c */ /* 0x000fe20003f06270 */
[----:B------:R-:W-:Y:S01]  /*1500*/  @!P6 IMAD.MOV R11, RZ, RZ, -R11 ;  /* 0x000000ffff0be224 */ /* 0x000fe200078e0a0b */
[----:B------:R-:W-:Y:S01]  /*1510*/  CS2R R30, SRZ ;  /* 0x00000000001e7805 */ /* 0x000fe2000001ff00 */
[--C-:B------:R-:W-:Y:S01]  /*1520*/  @!P2 IMAD.IADD R13, R13, 0x1, -R24.reuse ;  /* 0x000000010d0da824 */ /* 0x100fe200078e0a18 */
[----:B------:R-:W-:Y:S01]  /*1530*/  ISETP.GE.AND P2, PT, R28, RZ, PT ;  /* 0x000000ff1c00720c */ /* 0x000fe20003f46270 */
[--C-:B------:R-:W-:Y:S01]  /*1540*/  @!P4 IMAD.IADD R17, R17, 0x1, -R24.reuse ;  /* 0x000000011111c824 */ /* 0x100fe200078e0a18 */
[----:B------:R-:W-:Y:S01]  /*1550*/  ISETP.GT.U32.AND P4, PT, R24, R16, PT ;  /* 0x000000101800720c */ /* 0x000fe20003f84070 */
[--C-:B------:R-:W-:Y:S01]  /*1560*/  @!P3 IMAD.IADD R18, R18, 0x1, -R24.reuse ;  /* 0x000000011212b824 */ /* 0x100fe200078e0a18 */
[----:B------:R-:W-:Y:S01]  /*1570*/  ISETP.GE.AND P3, PT, R32, RZ, PT ;  /* 0x000000ff2000720c */ /* 0x000fe20003f66270 */
[----:B------:R-:W-:Y:S01]  /*1580*/  @!P5 IMAD.IADD R19, R19, 0x1, -R24 ;  /* 0x000000011313d824 */ /* 0x000fe200078e0a18 */
[C---:B------:R-:W-:Y:S01]  /*1590*/  ISETP.GT.U32.AND P6, PT, R24.reuse, R17, PT ;  /* 0x000000111800720c */ /* 0x040fe20003fc4070 */
[----:B------:R-:W-:Y:S01]  /*15a0*/  @!P1 IMAD.MOV R12, RZ, RZ, -R12 ;  /* 0x000000ffff0c9224 */ /* 0x000fe200078e0a0c */
[C---:B------:R-:W-:Y:S01]  /*15b0*/  ISETP.GT.U32.AND P1, PT, R24.reuse, R18, PT ;  /* 0x000000121800720c */ /* 0x040fe20003f24070 */
[----:B------:R-:W-:Y:S01]  /*15c0*/  @!P0 IMAD.MOV R13, RZ, RZ, -R13 ;  /* 0x000000ffff0d8224 */ /* 0x000fe200078e0a0d */
[----:B------:R-:W-:Y:S01]  /*15d0*/  ISETP.GT.U32.AND P0, PT, R24, R19, PT ;  /* 0x000000131800720c */ /* 0x000fe20003f04070 */
[----:B------:R-:W-:Y:S01]  /*15e0*/  IMAD.SHL.U32 R5, R137, 0x2, RZ ;  /* 0x0000000289057824 */ /* 0x000fe200078e00ff */
[----:B------:R-:W-:Y:S01]  /*15f0*/  ISETP.GE.AND P5, PT, R33, RZ, PT ;  /* 0x000000ff2100720c */ /* 0x000fe20003fa6270 */
[----:B------:R-:W-:Y:S01]  /*1600*/  IMAD R105, R141, 0x14, RZ ;  /* 0x000000148d697824 */ /* 0x000fe200078e02ff */
[----:B------:R-:W-:Y:S01]  /*1610*/  LOP3.LUT R137, R137, 0x1f, RZ, 0xc0, !PT ;  /* 0x0000001f89897812 */ /* 0x000fe200078ec0ff */
[----:B------:R-:W-:Y:S01]  /*1620*/  @!P4 IMAD.IADD R16, R16, 0x1, -R24 ;  /* 0x000000011010c824 */ /* 0x000fe200078e0a18 */
[----:B------:R-:W-:Y:S01]  /*1630*/  LOP3.LUT R5, R5, 0x7e, RZ, 0xc0, !PT ;  /* 0x0000007e05057812 */ /* 0x000fe200078ec0ff */
[----:B------:R-:W-:Y:S01]  /*1640*/  @!P3 IMAD.MOV R14, RZ, RZ, -R14 ;  /* 0x000000ffff0eb224 */ /* 0x000fe200078e0a0e */
[----:B------:R-:W-:Y:S01]  /*1650*/  ISETP.GE.AND P4, PT, R34, RZ, PT ;  /* 0x000000ff2200720c */ /* 0x000fe20003f86270 */
[----:B------:R-:W-:Y:S01]  /*1660*/  @!P6 IMAD.IADD R17, R17, 0x1, -R24 ;  /* 0x000000011111e824 */ /* 0x000fe200078e0a18 */
[----:B------:R-:W-:Y:S01]  /*1670*/  LOP3.LUT R103, R5, 0x90, R6, 0x78, !PT ;  /* 0x0000009005677812 */ /* 0x000fe200078e7806 */
[--C-:B------:R-:W-:Y:S01]  /*1680*/  @!P1 IMAD.IADD R18, R18, 0x1, -R24.reuse ;  /* 0x0000000112129824 */ /* 0x100fe200078e0a18 */
[----:B------:R-:W-:Y:S01]  /*1690*/  ISETP.GE.AND P6, PT, R35, RZ, PT ;  /* 0x000000ff2300720c */ /* 0x000fe20003fc6270 */
[----:B------:R-:W-:Y:S01]  /*16a0*/  @!P0 IMAD.IADD R19, R19, 0x1, -R24 ;  /* 0x0000000113138824 */ /* 0x000fe200078e0a18 */
[----:B------:R-:W-:Y:S01]  /*16b0*/  ISETP.NE.AND P0, PT, R23, RZ, PT ;  /* 0x000000ff1700720c */ /* 0x000fe20003f05270 */
[----:B------:R-:W1:Y:S01]  /*16c0*/  LDC.64 R24, c[0x0][0x218] ;  /* 0x00008600ff187b82 */ /* 0x000e620000000a00 */
[----:B------:R-:W-:Y:S01]  /*16d0*/  IMAD R102, R102, 0x40, R5 ;  /* 0x0000004066667824 */ /* 0x000fe200078e0205 */
[----:B------:R-:W-:Y:S01]  /*16e0*/  LOP3.LUT R5, RZ, R23, RZ, 0x33, !PT ;  /* 0x00000017ff057212 */ /* 0x000fe200078e33ff */
[----:B------:R-:W-:Y:S01]  /*16f0*/  @!P2 IMAD.MOV R19, RZ, RZ, -R19 ;  /* 0x000000ffff13a224 */ /* 0x000fe200078e0a13 */
[----:B------:R-:W-:Y:S01]  /*1700*/  ISETP.GE.AND P1, PT, R36, RZ, PT ;  /* 0x000000ff2400720c */ /* 0x000fe20003f26270 */
[----:B------:R-:W-:Y:S01]  /*1710*/  @!P5 IMAD.MOV R15, RZ, RZ, -R15 ;  /* 0x000000ffff0fd224 */ /* 0x000fe200078e0a0f */
[C---:B------:R-:W-:Y:S01]  /*1720*/  SEL R0, R5.reuse, R0, !P0 ;  /* 0x0000000005007207 */ /* 0x040fe20004000000 */
[----:B------:R-:W-:Y:S01]  /*1730*/  @!P4 IMAD.MOV R16, RZ, RZ, -R16 ;  /* 0x000000ffff10c224 */ /* 0x000fe200078e0a10 */
[C---:B------:R-:W-:Y:S01]  /*1740*/  SEL R4, R5.reuse, R4, !P0 ;  /* 0x0000000405047207 */ /* 0x040fe20004000000 */
[----:B------:R-:W-:Y:S01]  /*1750*/  IMAD R6, R20, UR4, RZ ;  /* 0x0000000414067c24 */ /* 0x000fe2000f8e02ff */
[C---:B------:R-:W-:Y:S01]  /*1760*/  SEL R2, R5.reuse, R2, !P0 ;  /* 0x0000000205027207 */ /* 0x040fe20004000000 */
[----:B0-----:R-:W-:Y:S01]  /*1770*/  IMAD R0, R0, R21, RZ ;  /* 0x0000001500007224 */ /* 0x001fe200078e02ff */
[C---:B------:R-:W-:Y:S01]  /*1780*/  SEL R7, R5.reuse, R7, !P0 ;  /* 0x0000000705077207 */ /* 0x040fe20004000000 */
[----:B------:R-:W-:Y:S01]  /*1790*/  @!P6 IMAD.MOV R17, RZ, RZ, -R17 ;  /* 0x000000ffff11e224 */ /* 0x000fe200078e0a11 */
[C---:B------:R-:W-:Y:S01]  /*17a0*/  SEL R10, R5.reuse, R10, !P0 ;  /* 0x0000000a050a7207 */ /* 0x040fe20004000000 */
[----:B------:R-:W-:Y:S01]  /*17b0*/  IMAD R4, R4, R21, RZ ;  /* 0x0000001504047224 */ /* 0x000fe200078e02ff */
[C---:B------:R-:W-:Y:S01]  /*17c0*/  SEL R9, R5.reuse, R9, !P0 ;  /* 0x0000000905097207 */ /* 0x040fe20004000000 */
[----:B------:R-:W-:Y:S01]  /*17d0*/  @!P1 IMAD.MOV R18, RZ, RZ, -R18 ;  /* 0x000000ffff129224 */ /* 0x000fe200078e0a12 */
[C---:B------:R-:W-:Y:S01]  /*17e0*/  SEL R8, R5.reuse, R8, !P0 ;  /* 0x0000000805087207 */ /* 0x040fe20004000000 */
[----:B------:R-:W-:Y:S01]  /*17f0*/  IMAD R2, R2, R21, RZ ;  /* 0x0000001502027224 */ /* 0x000fe200078e02ff */
[----:B------:R-:W-:Y:S01]  /*1800*/  SEL R11, R5, R11, !P0 ;  /* 0x0000000b050b7207 */ /* 0x000fe20004000000 */
[-C--:B------:R-:W-:Y:S01]  /*1810*/  IMAD R7, R7, R21.reuse, RZ ;  /* 0x0000001507077224 */ /* 0x080fe200078e02ff */
[----:B------:R-:W-:Y:S01]  /*1820*/  SEL R12, R5, R12, !P0 ;  /* 0x0000000c050c7207 */ /* 0x000fe20004000000 */
[-C--:B------:R-:W-:Y:S01]  /*1830*/  IMAD R10, R10, R21.reuse, RZ ;  /* 0x000000150a0a7224 */ /* 0x080fe200078e02ff */
[----:B-1----:R-:W-:Y:S01]  /*1840*/  LEA R208, P2, R0, R24, 0x1 ;  /* 0x0000001800d07211 */ /* 0x002fe200078408ff */
[----:B------:R-:W-:Y:S01]  /*1850*/  IMAD R9, R9, R21, RZ ;  /* 0x0000001509097224 */ /* 0x000fe200078e02ff */
[----:B------:R-:W-:Y:S01]  /*1860*/  SEL R13, R5, R13, !P0 ;  /* 0x0000000d050d7207 */ /* 0x000fe20004000000 */
[----:B------:R-:W-:Y:S01]  /*1870*/  IMAD R205, R8, R21, RZ ;  /* 0x0000001508cd7224 */ /* 0x000fe200078e02ff */
[----:B------:R-:W-:Y:S01]  /*1880*/  LEA.HI.X.SX32 R209, R0, R25, 0x1, P2 ;  /* 0x0000001900d17211 */ /* 0x000fe200010f0eff */
[-C--:B------:R-:W-:Y:S01]  /*1890*/  IMAD R11, R11, R21.reuse, RZ ;  /* 0x000000150b0b7224 */ /* 0x080fe200078e02ff */
[----:B------:R-:W0:Y:S01]  /*18a0*/  LDC R0, c[0x0][0x23c] ;  /* 0x00008f00ff007b82 */ /* 0x000e220000000800 */
[C---:B------:R-:W-:Y:S01]  /*18b0*/  SEL R14, R5.reuse, R14, !P0 ;  /* 0x0000000e050e7207 */ /* 0x040fe20004000000 */
[----:B------:R-:W-:Y:S01]  /*18c0*/  IMAD R12, R12, R21, RZ ;  /* 0x000000150c0c7224 */ /* 0x000fe200078e02ff */
[----:B------:R-:W-:Y:S01]  /*18d0*/  SEL R15, R5, R15, !P0 ;  /* 0x0000000f050f7207 */ /* 0x000fe20004000000 */
[----:B------:R-:W-:Y:S01]  /*18e0*/  IMAD R13, R13, R21, RZ ;  /* 0x000000150d0d7224 */ /* 0x000fe200078e02ff */
[C---:B------:R-:W-:Y:S01]  /*18f0*/  SEL R16, R5.reuse, R16, !P0 ;  /* 0x0000001005107207 */ /* 0x040fe20004000000 */
[----:B------:R-:W-:Y:S01]  /*1900*/  ULDC.64 UR4, c[0x0][0x210] ;  /* 0x0000840000047ab9 */ /* 0x000fe20000000a00 */
[----:B------:R-:W-:Y:S01]  /*1910*/  SEL R17, R5, R17, !P0 ;  /* 0x0000001105117207 */ /* 0x000fe20004000000 */
[-C--:B------:R-:W-:Y:S01]  /*1920*/  IMAD R15, R15, R21.reuse, RZ ;  /* 0x000000150f0f7224 */ /* 0x080fe200078e02ff */
[C---:B------:R-:W-:Y:S01]  /*1930*/  SEL R18, R5.reuse, R18, !P0 ;  /* 0x0000001205127207 */ /* 0x040fe20004000000 */
[----:B------:R-:W-:Y:S01]  /*1940*/  IMAD R23, R16, R21, RZ ;  /* 0x0000001510177224 */ /* 0x000fe200078e02ff */
[----:B------:R-:W-:Y:S01]  /*1950*/  SEL R5, R5, R19, !P0 ;  /* 0x0000001305057207 */ /* 0x000fe20004000000 */
[-C--:B------:R-:W-:Y:S01]  /*1960*/  IMAD R19, R14, R21.reuse, RZ ;  /* 0x000000150e137224 */ /* 0x080fe200078e02ff */
[-C--:B------:R-:W-:Y:S01]  /*1970*/  LEA R94, P3, R4, R24.reuse, 0x1 ;  /* 0x00000018045e7211 */ /* 0x080fe200078608ff */
[-C--:B------:R-:W-:Y:S01]  /*1980*/  IMAD R89, R17, R21.reuse, RZ ;  /* 0x0000001511597224 */ /* 0x080fe200078e02ff */
[-C--:B------:R-:W-:Y:S01]  /*1990*/  LEA R210, P4, R2, R24.reuse, 0x1 ;  /* 0x0000001802d27211 */ /* 0x080fe200078808ff */
[-C--:B------:R-:W-:Y:S01]  /*19a0*/  IMAD R26, R18, R21.reuse, RZ ;  /* 0x00000015121a7224 */ /* 0x080fe200078e02ff */
[-C--:B------:R-:W-:Y:S01]  /*19b0*/  LEA R92, P5, R7, R24.reuse, 0x1 ;  /* 0x00000018075c7211 */ /* 0x080fe200078a08ff */
[----:B------:R-:W-:Y:S01]  /*19c0*/  IMAD R5, R5, R21, RZ ;  /* 0x0000001505057224 */ /* 0x000fe200078e02ff */
[----:B------:R-:W-:Y:S01]  /*19d0*/  LEA R8, P0, R6, UR4, 0x1 ;  /* 0x0000000406087c11 */ /* 0x000fe2000f8008ff */
[----:B------:R-:W-:Y:S01]  /*19e0*/  UIADD3 UR4, UR12, 0x2000, URZ ;  /* 0x000020000c047890 */ /* 0x000fe2000fffe03f */
[-C--:B------:R-:W-:Y:S01]  /*19f0*/  LEA R90, P1, R10, R24.reuse, 0x1 ;  /* 0x000000180a5a7211 */ /* 0x080fe200078208ff */
[----:B------:R-:W-:Y:S01]  /*1a00*/  IMAD R133, R141, 0x13, RZ ;  /* 0x000000138d857824 */ /* 0x000fe200078e02ff */
[-C--:B------:R-:W-:Y:S01]  /*1a10*/  LEA R212, P2, R9, R24.reuse, 0x1 ;  /* 0x0000001809d47211 */ /* 0x080fe200078408ff */
[----:B------:R-:W-:Y:S01]  /*1a20*/  USHF.R.U32.HI UR4, URZ, 0x4, UR4 ;  /* 0x000000043f047899 */ /* 0x000fe20008011604 */
[-C--:B------:R-:W-:Y:S01]  /*1a30*/  LEA.HI.X.SX32 R95, R4, R25.reuse, 0x1, P3 ;  /* 0x00000019045f7211 */ /* 0x080fe200018f0eff */
[----:B------:R-:W-:Y:S01]  /*1a40*/  IMAD R173, R141, 0x12, RZ ;  /* 0x000000128dad7824 */ /* 0x000fe200078e02ff */
[-C--:B------:R-:W-:Y:S01]  /*1a50*/  LEA.HI.X.SX32 R211, R2, R25.reuse, 0x1, P4 ;  /* 0x0000001902d37211 */ /* 0x080fe200020f0eff */
[----:B------:R-:W-:Y:S01]  /*1a60*/  USGXT.U32 UR4, UR4, 0xe ;  /* 0x0000000e0404789a */ /* 0x000fe20008000000 */
[-C--:B------:R-:W-:Y:S01]  /*1a70*/  LEA.HI.X.SX32 R93, R7, R25.reuse, 0x1, P5 ;  /* 0x00000019075d7211 */ /* 0x080fe200028f0eff */
[----:B------:R-:W-:Y:S01]  /*1a80*/  IMAD R171, R141, 0x11, RZ ;  /* 0x000000118dab7824 */ /* 0x000fe200078e02ff */
[-C--:B------:R-:W-:Y:S01]  /*1a90*/  LEA R204, P6, R205, R24.reuse, 0x1 ;  /* 0x00000018cdcc7211 */ /* 0x080fe200078c08ff */
[----:B------:R-:W-:Y:S01]  /*1aa0*/  IMAD.SHL.U32 R169, R141, 0x10, RZ ;  /* 0x000000108da97824 */ /* 0x000fe200078e00ff */
[-C--:B------:R-:W-:Y:S01]  /*1ab0*/  LEA R98, P3, R11, R24.reuse, 0x1 ;  /* 0x000000180b627211 */ /* 0x080fe200078608ff */
[C---:B------:R-:W-:Y:S01]  /*1ac0*/  IMAD R167, R141.reuse, 0xf, RZ ;  /* 0x0000000f8da77824 */ /* 0x040fe200078e02ff */
[-C--:B------:R-:W-:Y:S01]  /*1ad0*/  LEA R206, P4, R12, R24.reuse, 0x1 ;  /* 0x000000180cce7211 */ /* 0x080fe200078808ff */
[----:B------:R-:W-:Y:S01]  /*1ae0*/  IMAD R165, R141, 0xe, RZ ;  /* 0x0000000e8da57824 */ /* 0x000fe200078e02ff */
[-C--:B------:R-:W-:Y:S01]  /*1af0*/  LEA R96, P5, R13, R24.reuse, 0x1 ;  /* 0x000000180d607211 */ /* 0x080fe200078a08ff */
[C---:B------:R-:W-:Y:S01]  /*1b00*/  IMAD R163, R141.reuse, 0xd, RZ ;  /* 0x0000000d8da37824 */ /* 0x040fe200078e02ff */
[-C--:B------:R-:W-:Y:S01]  /*1b10*/  LEA.HI.X.SX32 R91, R10, R25.reuse, 0x1, P1 ;  /* 0x000000190a5b7211 */ /* 0x080fe200008f0eff */
[----:B------:R-:W-:Y:S01]  /*1b20*/  IMAD R161, R141, 0xc, RZ ;  /* 0x0000000c8da17824 */ /* 0x000fe200078e02ff */
[-C--:B------:R-:W-:Y:S01]  /*1b30*/  LEA.HI.X.SX32 R213, R9, R25.reuse, 0x1, P2 ;  /* 0x0000001909d57211 */ /* 0x080fe200010f0eff */
[----:B------:R-:W-:Y:S01]  /*1b40*/  IMAD R159, R141, 0xb, RZ ;  /* 0x0000000b8d9f7824 */ /* 0x000fe200078e02ff */
[-C--:B------:R-:W-:Y:S01]  /*1b50*/  LEA.HI.X.SX32 R205, R205, R25.reuse, 0x1, P6 ;  /* 0x00000019cdcd7211 */ /* 0x080fe200030f0eff */
[----:B------:R-:W-:Y:S01]  /*1b60*/  IMAD R157, R141, 0xa, RZ ;  /* 0x0000000a8d9d7824 */ /* 0x000fe200078e02ff */
[-C--:B------:R-:W-:Y:S01]  /*1b70*/  LEA R16, P1, R15, R24.reuse, 0x1 ;  /* 0x000000180f107211 */ /* 0x080fe200078208ff */
[----:B------:R-:W-:Y:S01]  /*1b80*/  IMAD R155, R141, 0x9, RZ ;  /* 0x000000098d9b7824 */ /* 0x000fe200078e02ff */
[-C--:B------:R-:W-:Y:S01]  /*1b90*/  LEA R20, P2, R23, R24.reuse, 0x1 ;  /* 0x0000001817147211 */ /* 0x080fe200078408ff */
[----:B------:R-:W-:Y:S01]  /*1ba0*/  IMAD.SHL.U32 R153, R141, 0x8, RZ ;  /* 0x000000088d997824 */ /* 0x000fe200078e00ff */
[-C--:B------:R-:W-:Y:S01]  /*1bb0*/  LEA.HI.X.SX32 R99, R11, R25.reuse, 0x1, P3 ;  /* 0x000000190b637211 */ /* 0x080fe200018f0eff */
[C---:B------:R-:W-:Y:S01]  /*1bc0*/  IMAD R151, R141.reuse, 0x7, RZ ;  /* 0x000000078d977824 */ /* 0x040fe200078e02ff */
[-C--:B------:R-:W-:Y:S01]  /*1bd0*/  LEA.HI.X.SX32 R207, R12, R25.reuse, 0x1, P4 ;  /* 0x000000190ccf7211 */ /* 0x080fe200020f0eff */
[----:B------:R-:W-:Y:S01]  /*1be0*/  IMAD R149, R141, 0x6, RZ ;  /* 0x000000068d957824 */ /* 0x000fe200078e02ff */
[----:B------:R-:W-:Y:S01]  /*1bf0*/  LEA.HI.X.SX32 R97, R13, R25, 0x1, P5 ;  /* 0x000000190d617211 */ /* 0x000fe200028f0eff */
[----:B------:R-:W-:Y:S01]  /*1c00*/  IMAD R147, R141, 0x5, RZ ;  /* 0x000000058d937824 */ /* 0x000fe200078e02ff */
[-C--:B------:R-:W-:Y:S01]  /*1c10*/  LEA R18, P6, R19, R24.reuse, 0x1 ;  /* 0x0000001813127211 */ /* 0x080fe200078c08ff */
[----:B------:R-:W-:Y:S01]  /*1c20*/  IMAD.SHL.U32 R145, R141, 0x4, RZ ;  /* 0x000000048d917824 */ /* 0x000fe200078e00ff */
[-C--:B------:R-:W-:Y:S01]  /*1c30*/  LEA R88, P3, R89, R24.reuse, 0x1 ;  /* 0x0000001859587211 */ /* 0x080fe200078608ff */
[----:B------:R-:W-:Y:S01]  /*1c40*/  IMAD R143, R141, 0x3, RZ ;  /* 0x000000038d8f7824 */ /* 0x000fe200078e02ff */
[----:B------:R-:W-:-:S02]  /*1c50*/  LEA R22, P4, R26, R24, 0x1 ;  /* 0x000000181a167211 */ /* 0x000fc400078808ff */
[----:B------:R-:W-:Y:S02]  /*1c60*/  CS2R R28, SRZ ;  /* 0x00000000001c7805 */ /* 0x000fe4000001ff00 */
[----:B------:R-:W-:Y:S02]  /*1c70*/  LEA R14, P5, R5, R24, 0x1 ;  /* 0x00000018050e7211 */ /* 0x000fe400078a08ff */
[----:B------:R-:W-:Y:S02]  /*1c80*/  CS2R R32, SRZ ;  /* 0x0000000000207805 */ /* 0x000fe4000001ff00 */
[----:B------:R-:W-:Y:S01]  /*1c90*/  LEA.HI.X.SX32 R9, R6, UR5, 0x1, P0 ;  /* 0x0000000506097c11 */ /* 0x000fe200080f0eff */
[----:B------:R-:W-:Y:S01]  /*1ca0*/  UMOV UR5, URZ ;  /* 0x0000003f00057c82 */ /* 0x000fe20008000000 */
[-C--:B------:R-:W-:Y:S01]  /*1cb0*/  LEA.HI.X.SX32 R17, R15, R25.reuse, 0x1, P1 ;  /* 0x000000190f117211 */ /* 0x080fe200008f0eff */
[----:B------:R-:W-:Y:S01]  /*1cc0*/  UIADD3.X UR9, UR5, 0x40000040, URZ, UP0, !UPT ;  /* 0x4000004005097890 */ /* 0x000fe200087fe43f */
[----:B------:R-:W-:-:S02]  /*1cd0*/  LEA.HI.X.SX32 R21, R23, R25, 0x1, P2 ;  /* 0x0000001917157211 */ /* 0x000fc400010f0eff */
[----:B------:R-:W-:Y:S02]  /*1ce0*/  CS2R R34, SRZ ;  /* 0x0000000000227805 */ /* 0x000fe4000001ff00 */
[-C--:B------:R-:W-:Y:S02]  /*1cf0*/  LEA.HI.X.SX32 R19, R19, R25.reuse, 0x1, P6 ;  /* 0x0000001913137211 */ /* 0x080fe400030f0eff */
[----:B------:R-:W-:Y:S02]  /*1d00*/  CS2R R36, SRZ ;  /* 0x0000000000247805 */ /* 0x000fe4000001ff00 */
[-C--:B------:R-:W-:Y:S01]  /*1d10*/  LEA.HI.X.SX32 R89, R89, R25.reuse, 0x1, P3 ;  /* 0x0000001959597211 */ /* 0x080fe200018f0eff */
[----:B0-----:R-:W-:Y:S01]  /*1d20*/  IMAD.SHL.U32 R135, R0, 0x20, RZ ;  /* 0x0000002000877824 */ /* 0x001fe200078e00ff */
[----:B------:R-:W-:Y:S02]  /*1d30*/  LEA.HI.X.SX32 R23, R26, R25, 0x1, P4 ;  /* 0x000000191a177211 */ /* 0x000fe400020f0eff */
[----:B------:R-:W-:-:S02]  /*1d40*/  CS2R R26, SRZ ;  /* 0x00000000001a7805 */ /* 0x000fc4000001ff00 */
[----:B------:R-:W-:Y:S02]  /*1d50*/  LEA.HI.X.SX32 R15, R5, R25, 0x1, P5 ;  /* 0x00000019050f7211 */ /* 0x000fe400028f0eff */
[----:B------:R-:W-:Y:S01]  /*1d60*/  CS2R R24, SRZ ;  /* 0x0000000000187805 */ /* 0x000fe2000001ff00 */
[----:B------:R-:W-:Y:S01]  /*1d70*/  IMAD R107, R137, R0, RZ ;  /* 0x00000000896b7224 */ /* 0x000fe200078e02ff */
[----:B------:R-:W-:Y:S01]  /*1d80*/  SHF.R.S32.HI R104, RZ, 0x5, R3 ;  /* 0x00000005ff687819 */ /* 0x000fe20000011403 */
[----:B------:R-:W-:Y:S01]  /*1d90*/  IMAD.SHL.U32 R141, R141, 0x2, RZ ;  /* 0x000000028d8d7824 */ /* 0x000fe200078e00ff */
[C---:B------:R-:W-:Y:S01]  /*1da0*/  LOP3.LUT R139, R102.reuse, 0x10, RZ, 0x3c, !PT ;  /* 0x00000010668b7812 */ /* 0x040fe200078e3cff */
[----:B------:R-:W-:Y:S01]  /*1db0*/  IMAD.U32 R106, RZ, RZ, UR6 ;  /* 0x00000006ff6a7e24 */ /* 0x000fe2000f8e00ff */
[C---:B------:R-:W-:Y:S01]  /*1dc0*/  LOP3.LUT R120, R102.reuse, 0x20, RZ, 0x3c, !PT ;  /* 0x0000002066787812 */ /* 0x040fe200078e3cff */
[----:B------:R-:W-:Y:S01]  /*1dd0*/  UIADD3.64 UR10, UR4, -UR10, URZ ;  /* 0x8000000a040a7297 */ /* 0x000fe2000fffe03f */
[C---:B------:R-:W-:Y:S01]  /*1de0*/  LOP3.LUT R118, R102.reuse, 0x30, RZ, 0x3c, !PT ;  /* 0x0000003066767812 */ /* 0x040fe200078e3cff */
[----:B------:R-:W-:Y:S01]  /*1df0*/  UIADD3.64 UR16, UR8, 0x80, URZ ;  /* 0x0000008008107897 */ /* 0x000fe2000fffe03f */
[C---:B------:R-:W-:Y:S01]  /*1e00*/  LOP3.LUT R116, R102.reuse, 0x40, RZ, 0x3c, !PT ;  /* 0x0000004066747812 */ /* 0x040fe200078e3cff */
[----:B------:R-:W-:Y:S01]  /*1e10*/  UIADD3.64 UR20, UR8, 0x100, URZ ;  /* 0x0000010008147897 */ /* 0x000fe2000fffe03f */
[C---:B------:R-:W-:Y:S01]  /*1e20*/  LOP3.LUT R114, R102.reuse, 0x50, RZ, 0x3c, !PT ;  /* 0x0000005066727812 */ /* 0x040fe200078e3cff */
[----:B------:R-:W-:Y:S01]  /*1e30*/  UMOV UR6, UR4 ;  /* 0x0000000400067c82 */ /* 0x000fe20008000000 */
[----:B------:R-:W-:-:S02]  /*1e40*/  LOP3.LUT R112, R102, 0x60, RZ, 0x3c, !PT ;  /* 0x0000006066707812 */ /* 0x000fc400078e3cff */
[----:B------:R-:W-:Y:S02]  /*1e50*/  LOP3.LUT R110, R102, 0x70, RZ, 0x3c, !PT ;  /* 0x00000070666e7812 */ /* 0x000fe400078e3cff */
[----:B------:R-:W-:-:S07]  /*1e60*/  LOP3.LUT R108, R103, 0x20, RZ, 0x3c, !PT ;  /* 0x00000020676c7812 */ /* 0x000fce00078e3cff */
.L_x_1:
[C---:B------:R-:W-:Y:S01]  /*1e70*/  ISETP.GT.AND P0, PT, R106.reuse, 0x2, PT ;  /* 0x000000026a00780c */ /* 0x040fe20003f04270 */
[----:B------:R-:W-:Y:S01]  /*1e80*/  IMAD.WIDE R4, R141, 0x2, R8 ;  /* 0x000000028d047825 */ /* 0x000fe200078e0208 */
[----:B------:R-:W-:Y:S01]  /*1e90*/  PRMT R179, RZ, 0x7610, R179 ;  /* 0x00007610ffb37816 */ /* 0x000fe200000000b3 */
[----:B------:R-:W0:Y:S01]  /*1ea0*/  LDC R239, c[0x0][0x238] ;  /* 0x00008e00ffef7b82 */ /* 0x000e220000000800 */
[C---:B------:R-:W-:Y:S01]  /*1eb0*/  ISETP.GT.AND P1, PT, R106.reuse, 0x3, PT ;  /* 0x000000036a00780c */ /* 0x040fe20003f24270 */
[----:B------:R-:W-:Y:S01]  /*1ec0*/  IMAD.WIDE R2, R143, 0x2, R8 ;  /* 0x000000028f027825 */ /* 0x000fe200078e0208 */
[C---:B------:R-:W-:Y:S02]  /*1ed0*/  ISETP.GT.AND P2, PT, R106.reuse, 0x6, PT ;  /* 0x000000066a00780c */ /* 0x040fe40003f44270 */
[C---:B------:R-:W-:Y:S02]  /*1ee0*/  ISETP.GT.AND P3, PT, R106.reuse, 0x7, PT ;  /* 0x000000076a00780c */ /* 0x040fe40003f64270 */
[----:B------:R-:W-:-:S02]  /*1ef0*/  ISETP.GT.AND P4, PT, R106, 0x8, PT ;  /* 0x000000086a00780c */ /* 0x000fc40003f84270 */
[----:B------:R-:W-:Y:S01]  /*1f00*/  PRMT R191, RZ, 0x7610, R191 ;  /* 0x00007610ffbf7816 */ /* 0x000fe200000000bf */
[----:B------:R1:W2:Y:S01]  /*1f10*/  @P0 LDG.E.U16 R179, desc[UR14][R4.64] ;  /* 0x0000000e04b30981 */ /* 0x0002a2000c1e1500 */
[C---:B------:R-:W-:Y:S01]  /*1f20*/  ISETP.GT.AND P0, PT, R106.reuse, 0x4, PT ;  /* 0x000000046a00780c */ /* 0x040fe20003f04270 */
[----:B------:R-:W-:Y:S01]  /*1f30*/  IMAD.WIDE R12, R145, 0x2, R8 ;  /* 0x00000002910c7825 */ /* 0x000fe200078e0208 */
[----:B------:R-:W-:Y:S02]  /*1f40*/  PRMT R187, RZ, 0x7610, R187 ;  /* 0x00007610ffbb7816 */ /* 0x000fe400000000bb */
[----:B------:R3:W4:Y:S01]  /*1f50*/  @P1 LDG.E.U16 R191, desc[UR14][R2.64] ;  /* 0x0000000e02bf1981 */ /* 0x000722000c1e1500 */
[----:B------:R-:W-:Y:S01]  /*1f60*/  PRMT R189, RZ, 0x7610, R189 ;  /* 0x00007610ffbd7816 */ /* 0x000fe200000000bd */
[----:B------:R-:W-:Y:S01]  /*1f70*/  IMAD.WIDE R6, R149, 0x2, R8 ;  /* 0x0000000295067825 */ /* 0x000fe200078e0208 */
[----:B------:R-:W-:Y:S02]  /*1f80*/  PRMT R185, RZ, 0x7610, R185 ;  /* 0x00007610ffb97816 */ /* 0x000fe400000000b9 */
[----:B------:R-:W-:Y:S01]  /*1f90*/  PRMT R175, RZ, 0x7610, R175 ;  /* 0x00007610ffaf7816 */ /* 0x000fe200000000af */
[----:B-1----:R-:W-:Y:S01]  /*1fa0*/  IMAD.WIDE R4, R151, 0x2, R8 ;  /* 0x0000000297047825 */ /* 0x002fe200078e0208 */
[C---:B------:R-:W-:Y:S01]  /*1fb0*/  ISETP.GT.AND P1, PT, R106.reuse, 0x5, PT ;  /* 0x000000056a00780c */ /* 0x040fe20003f24270 */
[----:B------:R1:W5:Y:S01]  /*1fc0*/  @P2 LDG.E.U16 R189, desc[UR14][R6.64] ;  /* 0x0000000e06bd2981 */ /* 0x000362000c1e1500 */
[----:B------:R-:W-:Y:S01]  /*1fd0*/  PRMT R195, RZ, 0x7610, R195 ;  /* 0x00007610ffc37816 */ /* 0x000fe200000000c3 */
[--C-:B---3--:R-:W-:Y:S01]  /*1fe0*/  IMAD.WIDE R2, R153, 0x2, R8.reuse ;  /* 0x0000000299027825 */ /* 0x108fe200078e0208 */
[C---:B------:R-:W-:Y:S01]  /*1ff0*/  ISETP.GT.AND P2, PT, R106.reuse, 0xb, PT ;  /* 0x0000000b6a00780c */ /* 0x040fe20003f44270 */
[----:B------:R3:W5:Y:S01]  /*2000*/  @P0 LDG.E.U16 R187, desc[UR14][R12.64] ;  /* 0x0000000e0cbb0981 */ /* 0x000762000c1e1500 */
[----:B------:R-:W-:Y:S01]  /*2010*/  ISETP.GT.AND P0, PT, R106, 0x9, PT ;  /* 0x000000096a00780c */ /* 0x000fe20003f04270 */
[----:B------:R-:W-:-:S02]  /*2020*/  IMAD.WIDE R10, R147, 0x2, R8 ;  /* 0x00000002930a7825 */ /* 0x000fc400078e0208 */
[----:B------:R-:W5:Y:S01]  /*2030*/  @P3 LDG.E.U16 R185, desc[UR14][R4.64] ;  /* 0x0000000e04b93981 */ /* 0x000f62000c1e1500 */
[----:B------:R-:W-:-:S03]  /*2040*/  ISETP.GT.AND P3, PT, R106, 0xc, PT ;  /* 0x0000000c6a00780c */ /* 0x000fc60003f64270 */
[----:B------:R0:W2:Y:S01]  /*2050*/  @P4 LDG.E.U16 R175, desc[UR14][R2.64] ;  /* 0x0000000e02af4981 */ /* 0x0000a2000c1e1500 */
[C---:B------:R-:W-:Y:S01]  /*2060*/  ISETP.GT.AND P4, PT, R106.reuse, 0xd, PT ;  /* 0x0000000d6a00780c */ /* 0x040fe20003f84270 */
[----:B-1----:R-:W-:Y:S01]  /*2070*/  IMAD.WIDE R6, R159, 0x2, R8 ;  /* 0x000000029f067825 */ /* 0x002fe200078e0208 */
[----:B------:R-:W-:Y:S01]  /*2080*/  PRMT R0, RZ, 0x7610, R0 ;  /* 0x00007610ff007816 */ /* 0x000fe20000000000 */
[----:B------:R1:W5:Y:S01]  /*2090*/  @P1 LDG.E.U16 R195, desc[UR14][R10.64] ;  /* 0x0000000e0ac31981 */ /* 0x000362000c1e1500 */
[----:B------:R-:W-:Y:S01]  /*20a0*/  PRMT R183, RZ, 0x7610, R183 ;  /* 0x00007610ffb77816 */ /* 0x000fe200000000b7 */
[----:B---3--:R-:W-:Y:S01]  /*20b0*/  IMAD.WIDE R12, R163, 0x2, R8 ;  /* 0x00000002a30c7825 */ /* 0x008fe200078e0208 */
[----:B------:R-:W-:Y:S02]  /*20c0*/  PRMT R177, RZ, 0x7610, R177 ;  /* 0x00007610ffb17816 */ /* 0x000fe400000000b1 */
[----:B------:R-:W-:Y:S01]  /*20d0*/  PRMT R193, RZ, 0x7610, R193 ;  /* 0x00007610ffc17816 */ /* 0x000fe200000000c1 */
[--C-:B0-----:R-:W-:Y:S01]  /*20e0*/  IMAD.WIDE R2, R155, 0x2, R8.reuse ;  /* 0x000000029b027825 */ /* 0x101fe200078e0208 */
[C---:B------:R-:W-:Y:S01]  /*20f0*/  ISETP.GT.AND P1, PT, R106.reuse, 0xa, PT ;  /* 0x0000000a6a00780c */ /* 0x040fe20003f24270 */
[----:B------:R-:W3:Y:S02]  /*2100*/  @P2 LDG.E.U16 R183, desc[UR14][R6.64] ;  /* 0x0000000e06b72981 */ /* 0x000ee4000c1e1500 */
[----:B-1----:R-:W-:Y:S01]  /*2110*/  IMAD.WIDE R10, R161, 0x2, R8 ;  /* 0x00000002a10a7825 */ /* 0x002fe200078e0208 */
[C---:B------:R-:W-:Y:S01]  /*2120*/  ISETP.GT.AND P2, PT, R106.reuse, 0x10, PT ;  /* 0x000000106a00780c */ /* 0x040fe20003f44270 */
[----:B------:R0:W4:Y:S01]  /*2130*/  @P0 LDG.E.U16 R0, desc[UR14][R2.64] ;  /* 0x0000000e02000981 */ /* 0x000122000c1e1500 */
[----:B------:R-:W-:-:S03]  /*2140*/  ISETP.GT.AND P0, PT, R106, 0xe, PT ;  /* 0x0000000e6a00780c */ /* 0x000fc60003f04270 */
[----:B------:R1:W5:Y:S01]  /*2150*/  @P3 LDG.E.U16 R177, desc[UR14][R10.64] ;  /* 0x0000000e0ab13981 */ /* 0x000362000c1e1500 */
[----:B------:R-:W-:-:S03]  /*2160*/  ISETP.GT.AND P3, PT, R106, 0x11, PT ;  /* 0x000000116a00780c */ /* 0x000fc60003f64270 */
[----:B------:R1:W5:Y:S01]  /*2170*/  @P4 LDG.E.U16 R193, desc[UR14][R12.64] ;  /* 0x0000000e0cc14981 */ /* 0x000362000c1e1500 */
[C---:B------:R-:W-:Y:S01]  /*2180*/  ISETP.GT.AND P4, PT, R106.reuse, 0x12, PT ;  /* 0x000000126a00780c */ /* 0x040fe20003f84270 */
[----:B------:R-:W-:Y:S01]  /*2190*/  IMAD.WIDE R4, R157, 0x2, R8 ;  /* 0x000000029d047825 */ /* 0x000fe200078e0208 */
[----:B------:R-:W-:Y:S02]  /*21a0*/  PRMT R181, RZ, 0x7610, R181 ;  /* 0x00007610ffb57816 */ /* 0x000fe400000000b5 */
[----:B------:R-:W-:Y:S01]  /*21b0*/  PRMT R199, RZ, 0x7610, R199 ;  /* 0x00007610ffc77816 */ /* 0x000fe200000000c7 */
[----:B0-----:R-:W-:Y:S01]  /*21c0*/  IMAD.WIDE R2, R165, 0x2, R8 ;  /* 0x00000002a5027825 */ /* 0x001fe200078e0208 */
[----:B------:R-:W-:Y:S02]  /*21d0*/  PRMT R203, RZ, 0x7610, R203 ;  /* 0x00007610ffcb7816 */ /* 0x000fe400000000cb */
[----:B------:R0:W3:Y:S01]  /*21e0*/  @P1 LDG.E.U16 R181, desc[UR14][R4.64] ;  /* 0x0000000e04b51981 */ /* 0x0000e2000c1e1500 */
[----:B------:R-:W-:Y:S01]  /*21f0*/  PRMT R122, RZ, 0x7610, R122 ;  /* 0x00007610ff7a7816 */ /* 0x000fe2000000007a */
[----:B------:R-:W-:Y:S01]  /*2200*/  IMAD.WIDE R6, R169, 0x2, R8 ;  /* 0x00000002a9067825 */ /* 0x000fe200078e0208 */
[----:B------:R-:W-:Y:S01]  /*2210*/  PRMT R201, RZ, 0x7610, R201 ;  /* 0x00007610ffc97816 */ /* 0x000fe200000000c9 */
[----:B------:R0:W5:Y:S01]  /*2220*/  @P0 LDG.E.U16 R199, desc[UR14][R2.64] ;  /* 0x0000000e02c70981 */ /* 0x000162000c1e1500 */
[----:B------:R-:W-:Y:S01]  /*2230*/  ISETP.GT.AND P1, PT, R106, 0xf, PT ;  /* 0x0000000f6a00780c */ /* 0x000fe20003f24270 */
[----:B-1----:R-:W-:-:S04]  /*2240*/  IMAD.WIDE R10, R171, 0x2, R8 ;  /* 0x00000002ab0a7825 */ /* 0x002fc800078e0208 */
[----:B------:R-:W-:Y:S01]  /*2250*/  IMAD.WIDE R12, R173, 0x2, R8 ;  /* 0x00000002ad0c7825 */ /* 0x000fe200078e0208 */
[----:B------:R1:W4:Y:S01]  /*2260*/  @P2 LDG.E.U16 R203, desc[UR14][R6.64] ;  /* 0x0000000e06cb2981 */ /* 0x000322000c1e1500 */
[C---:B------:R-:W-:Y:S02]  /*2270*/  ISETP.GT.AND P0, PT, R106.reuse, 0x13, PT ;  /* 0x000000136a00780c */ /* 0x040fe40003f04270 */
[C---:B------:R-:W-:Y:S01]  /*2280*/  ISETP.GT.AND P2, PT, R106.reuse, 0x15, PT ;  /* 0x000000156a00780c */ /* 0x040fe20003f44270 */
[----:B------:R1:W3:Y:S01]  /*2290*/  @P3 LDG.E.U16 R122, desc[UR14][R10.64] ;  /* 0x0000000e0a7a3981 */ /* 0x0002e2000c1e1500 */
[----:B------:R-:W-:-:S03]  /*22a0*/  ISETP.GT.AND P3, PT, R106, 0x16, PT ;  /* 0x000000166a00780c */ /* 0x000fc60003f64270 */
[----:B------:R1:W5:Y:S01]  /*22b0*/  @P4 LDG.E.U16 R201, desc[UR14][R12.64] ;  /* 0x0000000e0cc94981 */ /* 0x000362000c1e1500 */
[C---:B------:R-:W-:Y:S01]  /*22c0*/  ISETP.GT.AND P4, PT, R106.reuse, 0x17, PT ;  /* 0x000000176a00780c */ /* 0x040fe20003f84270 */
[----:B0-----:R-:W-:Y:S01]  /*22d0*/  IMAD.WIDE R4, R167, 0x2, R8 ;  /* 0x00000002a7047825 */ /* 0x001fe200078e0208 */
[----:B------:R-:W-:Y:S02]  /*22e0*/  PRMT R197, RZ, 0x7610, R197 ;  /* 0x00007610ffc57816 */ /* 0x000fe400000000c5 */
[----:B------:R-:W-:Y:S01]  /*22f0*/  PRMT R215, RZ, 0x7610, R215 ;  /* 0x00007610ffd77816 */ /* 0x000fe200000000d7 */
[----:B------:R-:W-:Y:S01]  /*2300*/  IMAD.WIDE R2, R133, 0x2, R8 ;  /* 0x0000000285027825 */ /* 0x000fe200078e0208 */
[----:B------:R-:W-:Y:S02]  /*2310*/  PRMT R219, RZ, 0x7610, R219 ;  /* 0x00007610ffdb7816 */ /* 0x000fe400000000db */
[----:B------:R0:W5:Y:S01]  /*2320*/  @P1 LDG.E.U16 R197, desc[UR14][R4.64] ;  /* 0x0000000e04c51981 */ /* 0x000162000c1e1500 */
[----:B------:R-:W-:Y:S01]  /*2330*/  PRMT R221, RZ, 0x7610, R221 ;  /* 0x00007610ffdd7816 */ /* 0x000fe200000000dd */
[----:B-1----:R-:W-:Y:S01]  /*2340*/  IMAD.WIDE R6, R129, 0x2, R8 ;  /* 0x0000000281067825 */ /* 0x002fe200078e0208 */
[----:B------:R-:W-:Y:S01]  /*2350*/  PRMT R223, RZ, 0x7610, R223 ;  /* 0x00007610ffdf7816 */ /* 0x000fe200000000df */
[----:B------:R1:W5:Y:S01]  /*2360*/  @P0 LDG.E.U16 R215, desc[UR14][R2.64] ;  /* 0x0000000e02d70981 */ /* 0x000362000c1e1500 */
[----:B------:R-:W-:Y:S01]  /*2370*/  ISETP.GT.AND P1, PT, R106, 0x14, PT ;  /* 0x000000146a00780c */ /* 0x000fe20003f24270 */
[----:B------:R-:W-:-:S04]  /*2380*/  IMAD.WIDE R10, R127, 0x2, R8 ;  /* 0x000000027f0a7825 */ /* 0x000fc800078e0208 */
[----:B------:R-:W-:Y:S01]  /*2390*/  IMAD.WIDE R12, R131, 0x2, R8 ;  /* 0x00000002830c7825 */ /* 0x000fe200078e0208 */
[----:B------:R1:W5:Y:S01]  /*23a0*/  @P2 LDG.E.U16 R219, desc[UR14][R6.64] ;  /* 0x0000000e06db2981 */ /* 0x000362000c1e1500 */
[C---:B------:R-:W-:Y:S02]  /*23b0*/  ISETP.GT.AND P0, PT, R106.reuse, 0x18, PT ;  /* 0x000000186a00780c */ /* 0x040fe40003f04270 */
[C---:B------:R-:W-:Y:S01]  /*23c0*/  ISETP.GT.AND P2, PT, R106.reuse, 0x1a, PT ;  /* 0x0000001a6a00780c */ /* 0x040fe20003f44270 */
[----:B------:R1:W5:Y:S01]  /*23d0*/  @P3 LDG.E.U16 R221, desc[UR14][R10.64] ;  /* 0x0000000e0add3981 */ /* 0x000362000c1e1500 */
[----:B------:R-:W-:-:S03]  /*23e0*/  ISETP.GT.AND P3, PT, R106, 0x1b, PT ;  /* 0x0000001b6a00780c */ /* 0x000fc60003f64270 */
[----:B------:R1:W5:Y:S01]  /*23f0*/  @P4 LDG.E.U16 R223, desc[UR14][R12.64] ;  /* 0x0000000e0cdf4981 */ /* 0x000362000c1e1500 */
[C---:B------:R-:W-:Y:S01]  /*2400*/  ISETP.GT.AND P4, PT, R106.reuse, 0x1c, PT ;  /* 0x0000001c6a00780c */ /* 0x040fe20003f84270 */
[----:B0-----:R-:W-:Y:S01]  /*2410*/  IMAD.WIDE R4, R105, 0x2, R8 ;  /* 0x0000000269047825 */ /* 0x001fe200078e0208 */
[----:B------:R-:W-:Y:S02]  /*2420*/  PRMT R217, RZ, 0x7610, R217 ;  /* 0x00007610ffd97816 */ /* 0x000fe400000000d9 */
[----:B------:R-:W-:Y:S01]  /*2430*/  PRMT R225, RZ, 0x7610, R225 ;  /* 0x00007610ffe17816 */ /* 0x000fe200000000e1 */
[----:B-1----:R-:W-:Y:S01]  /*2440*/  IMAD.WIDE R2, R125, 0x2, R8 ;  /* 0x000000027d027825 */ /* 0x002fe200078e0208 */
[----:B------:R-:W-:Y:S02]  /*2450*/  PRMT R227, RZ, 0x7610, R227 ;  /* 0x00007610ffe37816 */ /* 0x000fe400000000e3 */
[----:B------:R0:W5:Y:S01]  /*2460*/  @P1 LDG.E.U16 R217, desc[UR14][R4.64] ;  /* 0x0000000e04d91981 */ /* 0x000162000c1e1500 */
[----:B------:R-:W-:Y:S01]  /*2470*/  PRMT R229, RZ, 0x7610, R229 ;  /* 0x00007610ffe57816 */ /* 0x000fe200000000e5 */
[----:B------:R-:W-:Y:S01]  /*2480*/  IMAD.WIDE R6, R119, 0x2, R8 ;  /* 0x0000000277067825 */ /* 0x000fe200078e0208 */
[----:B------:R-:W-:Y:S01]  /*2490*/  PRMT R231, RZ, 0x7610, R231 ;  /* 0x00007610ffe77816 */ /* 0x000fe200000000e7 */
[----:B------:R-:W3:Y:S01]  /*24a0*/  @P0 LDG.E.U16 R225, desc[UR14][R2.64] ;  /* 0x0000000e02e10981 */ /* 0x000ee2000c1e1500 */
[----:B------:R-:W-:Y:S01]  /*24b0*/  ISETP.GT.AND P1, PT, R106, 0x19, PT ;  /* 0x000000196a00780c */ /* 0x000fe20003f24270 */
[----:B------:R-:W-:-:S04]  /*24c0*/  IMAD.WIDE R10, R123, 0x2, R8 ;  /* 0x000000027b0a7825 */ /* 0x000fc800078e0208 */
[--C-:B------:R-:W-:Y:S01]  /*24d0*/  IMAD.WIDE R12, R117, 0x2, R8.reuse ;  /* 0x00000002750c7825 */ /* 0x100fe200078e0208 */
[----:B------:R-:W5:Y:S01]  /*24e0*/  @P2 LDG.E.U16 R227, desc[UR14][R6.64] ;  /* 0x0000000e06e32981 */ /* 0x000f62000c1e1500 */
[C---:B------:R-:W-:Y:S02]  /*24f0*/  ISETP.GT.AND P2, PT, R106.reuse, 0x1, PT ;  /* 0x000000016a00780c */ /* 0x040fe40003f44270 */
[C---:B------:R-:W-:Y:S01]  /*2500*/  ISETP.GT.AND P5, PT, R106.reuse, 0x1f, PT ;  /* 0x0000001f6a00780c */ /* 0x040fe20003fa4270 */
[----:B------:R1:W5:Y:S01]  /*2510*/  @P3 LDG.E.U16 R229, desc[UR14][R10.64] ;  /* 0x0000000e0ae53981 */ /* 0x000362000c1e1500 */
[C---:B------:R-:W-:Y:S02]  /*2520*/  ISETP.GT.AND P3, PT, R106.reuse, 0x1d, PT ;  /* 0x0000001d6a00780c */ /* 0x040fe40003f64270 */
[C---:B------:R-:W-:Y:S01]  /*2530*/  ISETP.GT.AND P0, PT, R106.reuse, RZ, PT ;  /* 0x000000ff6a00720c */ /* 0x040fe20003f04270 */
[----:B------:R-:W5:Y:S01]  /*2540*/  @P4 LDG.E.U16 R231, desc[UR14][R12.64] ;  /* 0x0000000e0ce74981 */ /* 0x000f62000c1e1500 */
[----:B------:R-:W-:Y:S01]  /*2550*/  ISETP.GT.AND P4, PT, R106, 0x1e, PT ;  /* 0x0000001e6a00780c */ /* 0x000fe20003f84270 */
[----:B0-----:R-:W-:Y:S01]  /*2560*/  IMAD.WIDE R4, R121, 0x2, R8 ;  /* 0x0000000279047825 */ /* 0x001fe200078e0208 */
[----:B------:R-:W-:-:S02]  /*2570*/  PRMT R124, RZ, 0x7610, R124 ;  /* 0x00007610ff7c7816 */ /* 0x000fc4000000007c */
[----:B------:R-:W-:Y:S01]  /*2580*/  PRMT R126, RZ, 0x7610, R126 ;  /* 0x00007610ff7e7816 */ /* 0x000fe2000000007e */
[----:B-1----:R-:W-:Y:S01]  /*2590*/  IMAD.WIDE R10, R239, 0x2, R8 ;  /* 0x00000002ef0a7825 */ /* 0x002fe200078e0208 */
[----:B------:R-:W-:Y:S02]  /*25a0*/  PRMT R237, RZ, 0x7610, R237 ;  /* 0x00007610ffed7816 */ /* 0x000fe400000000ed */
[----:B------:R0:W5:Y:S01]  /*25b0*/  @P1 LDG.E.U16 R124, desc[UR14][R4.64] ;  /* 0x0000000e047c1981 */ /* 0x000162000c1e1500 */
[----:B------:R-:W-:Y:S01]  /*25c0*/  PRMT R235, RZ, 0x7610, R235 ;  /* 0x00007610ffeb7816 */ /* 0x000fe200000000eb */
[----:B------:R-:W-:Y:S01]  /*25d0*/  IMAD.WIDE R2, R113, 0x2, R8 ;  /* 0x0000000271027825 */ /* 0x000fe200078e0208 */
[----:B------:R-:W-:Y:S01]  /*25e0*/  PRMT R233, RZ, 0x7610, R233 ;  /* 0x00007610ffe97816 */ /* 0x000fe200000000e9 */
[----:B------:R-:W5:Y:S01]  /*25f0*/  @P2 LDG.E.U16 R126, desc[UR14][R10.64] ;  /* 0x0000000e0a7e2981 */ /* 0x000f62000c1e1500 */
[----:B------:R-:W-:Y:S01]  /*2600*/  PRMT R239, RZ, 0x7610, R239 ;  /* 0x00007610ffef7816 */ /* 0x000fe200000000ef */
[----:B------:R-:W-:-:S02]  /*2610*/  IMAD.WIDE R6, R115, 0x2, R8 ;  /* 0x0000000273067825 */ /* 0x000fc400078e0208 */
[----:B------:R-:W5:Y:S02]  /*2620*/  @P3 LDG.E.U16 R237, desc[UR14][R2.64] ;  /* 0x0000000e02ed3981 */ /* 0x000f64000c1e1500 */
[----:B0-----:R-:W-:Y:S02]  /*2630*/  IMAD.WIDE R4, R111, 0x2, R8 ;  /* 0x000000026f047825 */ /* 0x001fe400078e0208 */
[----:B------:R-:W5:Y:S04]  /*2640*/  @P5 LDG.E.U16 R233, desc[UR14][R6.64] ;  /* 0x0000000e06e95981 */ /* 0x000f68000c1e1500 */
[----:B------:R0:W5:Y:S04]  /*2650*/  @P4 LDG.E.U16 R235, desc[UR14][R4.64] ;  /* 0x0000000e04eb4981 */ /* 0x000168000c1e1500 */
[----:B------:R-:W5:Y:S01]  /*2660*/  @P0 LDG.E.U16 R239, desc[UR14][R8.64] ;  /* 0x0000000e08ef0981 */ /* 0x000f62000c1e1500 */
[----:B------:R-:W-:Y:S01]  /*2670*/  BAR.SYNC.DEFER_BLOCKING 0x0 ;  /* 0x0000000000007b1d */ /* 0x000fe20000010000 */
[----:B------:R-:W-:Y:S01]  /*2680*/  ISETP.GE.AND P1, PT, R137, R106, PT ;  /* 0x0000006a8900720c */ /* 0x000fe20003f26270 */
[----:B------:R-:W-:-:S02]  /*2690*/  IMAD.MOV.U32 R12, RZ, RZ, R14 ;  /* 0x000000ffff0c7224 */ /* 0x000fc400078e000e */
[----:B------:R-:W-:Y:S01]  /*26a0*/  IMAD.MOV.U32 R13, RZ, RZ, R15 ;  /* 0x000000ffff0d7224 */ /* 0x000fe200078e000f */
[----:B------:R-:W-:Y:S01]  /*26b0*/  PRMT R128, RZ, 0x7610, R128 ;  /* 0x00007610ff807816 */ /* 0x000fe20000000080 */
[----:B------:R-:W-:Y:S01]  /*26c0*/  IMAD.WIDE R14, R107, 0x2, R12 ;  /* 0x000000026b0e7825 */ /* 0x000fe200078e020c */
[----:B------:R-:W-:-:S03]  /*26d0*/  PRMT R241, RZ, 0x7610, R241 ;  /* 0x00007610fff17816 */ /* 0x000fc600000000f1 */
[----:B0-----:R-:W-:Y:S02]  /*26e0*/  IMAD.MOV.U32 R4, RZ, RZ, R18 ;  /* 0x000000ffff047224 */ /* 0x001fe400078e0012 */
[----:B------:R-:W-:Y:S02]  /*26f0*/  IMAD.MOV.U32 R5, RZ, RZ, R19 ;  /* 0x000000ffff057224 */ /* 0x000fe400078e0013 */
[----:B------:R-:W-:Y:S02]  /*2700*/  IMAD.MOV.U32 R2, RZ, RZ, R16 ;  /* 0x000000ffff027224 */ /* 0x000fe400078e0010 */
[----:B------:R-:W-:Y:S02]  /*2710*/  IMAD.MOV.U32 R3, RZ, RZ, R17 ;  /* 0x000000ffff037224 */ /* 0x000fe400078e0011 */
[----:B------:R-:W-:Y:S02]  /*2720*/  IMAD.MOV.U32 R6, RZ, RZ, R20 ;  /* 0x000000ffff067224 */ /* 0x000fe400078e0014 */
[----:B------:R-:W-:Y:S01]  /*2730*/  IMAD.MOV.U32 R7, RZ, RZ, R21 ;  /* 0x000000ffff077224 */ /* 0x000fe200078e0015 */
[----:B------:R0:W5:Y:S01]  /*2740*/  @!P1 LDG.E.U16 R128, desc[UR14][R14.64] ;  /* 0x0000000e0e809981 */ /* 0x000162000c1e1500 */
[----:B------:R-:W-:-:S02]  /*2750*/  IMAD.MOV.U32 R10, RZ, RZ, R88 ;  /* 0x000000ffff0a7224 */ /* 0x000fc400078e0058 */
[----:B------:R-:W-:Y:S01]  /*2760*/  IMAD.MOV.U32 R11, RZ, RZ, R89 ;  /* 0x000000ffff0b7224 */ /* 0x000fe200078e0059 */
[----:B------:R-:W-:Y:S01]  /*2770*/  PRMT R130, RZ, 0x7610, R130 ;  /* 0x00007610ff827816 */ /* 0x000fe20000000082 */
[----:B------:R-:W-:Y:S01]  /*2780*/  IMAD.WIDE R20, R107, 0x2, R6 ;  /* 0x000000026b147825 */ /* 0x000fe200078e0206 */
[----:B------:R-:W-:-:S03]  /*2790*/  PRMT R243, RZ, 0x7610, R243 ;  /* 0x00007610fff37816 */ /* 0x000fc600000000f3 */
[----:B0-----:R-:W-:Y:S02]  /*27a0*/  IMAD.MOV.U32 R14, RZ, RZ, R22 ;  /* 0x000000ffff0e7224 */ /* 0x001fe400078e0016 */
[----:B------:R-:W-:Y:S01]  /*27b0*/  IMAD.MOV.U32 R15, RZ, RZ, R23 ;  /* 0x000000ffff0f7224 */ /* 0x000fe200078e0017 */
[----:B------:R-:W-:Y:S01]  /*27c0*/  PRMT R132, RZ, 0x7610, R132 ;  /* 0x00007610ff847816 */ /* 0x000fe20000000084 */
[C---:B------:R-:W-:Y:S01]  /*27d0*/  IMAD.WIDE R18, R107.reuse, 0x2, R10 ;  /* 0x000000026b127825 */ /* 0x040fe200078e020a */
[----:B------:R-:W-:Y:S01]  /*27e0*/  PRMT R245, RZ, 0x7610, R245 ;  /* 0x00007610fff57816 */ /* 0x000fe200000000f5 */
[----:B------:R-:W5:Y:S02]  /*27f0*/  @!P1 LDG.E.U16 R243, desc[UR14][R20.64] ;  /* 0x0000000e14f39981 */ /* 0x000f64000c1e1500 */
[C---:B------:R-:W-:Y:S02]  /*2800*/  IMAD.WIDE R16, R107.reuse, 0x2, R14 ;  /* 0x000000026b107825 */ /* 0x040fe400078e020e */
[----:B------:R0:W5:Y:S02]  /*2810*/  @!P1 LDG.E.U16 R130, desc[UR14][R18.64] ;  /* 0x0000000e12829981 */ /* 0x000164000c1e1500 */
[----:B------:R-:W-:-:S02]  /*2820*/  IMAD.WIDE R22, R107, 0x2, R2 ;  /* 0x000000026b167825 */ /* 0x000fc400078e0202 */
[----:B------:R1:W5:Y:S02]  /*2830*/  @!P1 LDG.E.U16 R241, desc[UR14][R16.64] ;  /* 0x0000000e10f19981 */ /* 0x000364000c1e1500 */
[----:B------:R-:W-:Y:S02]  /*2840*/  IMAD.WIDE R88, R107, 0x2, R4 ;  /* 0x000000026b587825 */ /* 0x000fe400078e0204 */
[----:B------:R1:W5:Y:S02]  /*2850*/  @!P1 LDG.E.U16 R132, desc[UR14][R22.64] ;  /* 0x0000000e16849981 */ /* 0x000364000c1e1500 */
[----:B0-----:R-:W-:Y:S02]  /*2860*/  IMAD.MOV.U32 R18, RZ, RZ, R92 ;  /* 0x000000ffff127224 */ /* 0x001fe400078e005c */
[----:B------:R0:W5:Y:S01]  /*2870*/  @!P1 LDG.E.U16 R245, desc[UR14][R88.64] ;  /* 0x0000000e58f59981 */ /* 0x000162000c1e1500 */
[----:B------:R-:W-:Y:S02]  /*2880*/  IMAD.MOV.U32 R19, RZ, RZ, R93 ;  /* 0x000000ffff137224 */ /* 0x000fe400078e005d */
[----:B-1----:R-:W-:-:S02]  /*2890*/  IMAD.MOV.U32 R16, RZ, RZ, R94 ;  /* 0x000000ffff107224 */ /* 0x002fc400078e005e */
[----:B------:R-:W-:Y:S02]  /*28a0*/  IMAD.MOV.U32 R17, RZ, RZ, R95 ;  /* 0x000000ffff117224 */ /* 0x000fe400078e005f */
[----:B------:R-:W-:Y:S02]  /*28b0*/  IMAD.MOV.U32 R20, RZ, RZ, R90 ;  /* 0x000000ffff147224 */ /* 0x000fe400078e005a */
[----:B------:R-:W-:Y:S02]  /*28c0*/  IMAD.MOV.U32 R21, RZ, RZ, R91 ;  /* 0x000000ffff157224 */ /* 0x000fe400078e005b */
[----:B------:R-:W-:Y:S02]  /*28d0*/  IMAD.MOV.U32 R22, RZ, RZ, R98 ;  /* 0x000000ffff167224 */ /* 0x000fe400078e0062 */
[----:B------:R-:W-:Y:S02]  /*28e0*/  IMAD.MOV.U32 R23, RZ, RZ, R99 ;  /* 0x000000ffff177224 */ /* 0x000fe400078e0063 */
[----:B0-----:R-:W-:-:S02]  /*28f0*/  IMAD.MOV.U32 R88, RZ, RZ, R96 ;  /* 0x000000ffff587224 */ /* 0x001fc400078e0060 */
[----:B------:R-:W-:Y:S01]  /*2900*/  IMAD.MOV.U32 R89, RZ, RZ, R97 ;  /* 0x000000ffff597224 */ /* 0x000fe200078e0061 */
[----:B------:R-:W-:Y:S01]  /*2910*/  PRMT R134, RZ, 0x7610, R134 ;  /* 0x00007610ff867816 */ /* 0x000fe20000000086 */
[C---:B------:R-:W-:Y:S01]  /*2920*/  IMAD.WIDE R92, R107.reuse, 0x2, R22 ;  /* 0x000000026b5c7825 */ /* 0x040fe200078e0216 */
[----:B------:R-:W-:Y:S02]  /*2930*/  PRMT R136, RZ, 0x7610, R136 ;  /* 0x00007610ff887816 */ /* 0x000fe40000000088 */
[----:B------:R-:W-:Y:S01]  /*2940*/  PRMT R138, RZ, 0x7610, R138 ;  /* 0x00007610ff8a7816 */ /* 0x000fe2000000008a */
[C---:B------:R-:W-:Y:S01]  /*2950*/  IMAD.WIDE R90, R107.reuse, 0x2, R88 ;  /* 0x000000026b5a7825 */ /* 0x040fe200078e0258 */
[----:B------:R-:W-:Y:S02]  /*2960*/  PRMT R140, RZ, 0x7610, R140 ;  /* 0x00007610ff8c7816 */ /* 0x000fe4000000008c */
[----:B------:R-:W-:Y:S01]  /*2970*/  PRMT R144, RZ, 0x7610, R144 ;  /* 0x00007610ff907816 */ /* 0x000fe20000000090 */
[C---:B------:R-:W-:Y:S01]  /*2980*/  IMAD.WIDE R94, R107.reuse, 0x2, R20 ;  /* 0x000000026b5e7825 */ /* 0x040fe200078e0214 */
[----:B------:R0:W5:Y:S03]  /*2990*/  @!P1 LDG.E.U16 R134, desc[UR14][R90.64] ;  /* 0x0000000e5a869981 */ /* 0x000166000c1e1500 */
[C---:B------:R-:W-:Y:S01]  /*29a0*/  IMAD.WIDE R96, R107.reuse, 0x2, R18 ;  /* 0x000000026b607825 */ /* 0x040fe200078e0212 */
[----:B------:R1:W5:Y:S03]  /*29b0*/  @!P1 LDG.E.U16 R136, desc[UR14][R92.64] ;  /* 0x0000000e5c889981 */ /* 0x000366000c1e1500 */
[----:B------:R-:W-:Y:S01]  /*29c0*/  IMAD.WIDE R98, R107, 0x2, R16 ;  /* 0x000000026b627825 */ /* 0x000fe200078e0210 */
[----:B------:R1:W5:Y:S03]  /*29d0*/  @!P1 LDG.E.U16 R138, desc[UR14][R94.64] ;  /* 0x0000000e5e8a9981 */ /* 0x000366000c1e1500 */
[----:B0-----:R-:W-:Y:S01]  /*29e0*/  IMAD.MOV.U32 R90, RZ, RZ, R212 ;  /* 0x000000ffff5a7224 */ /* 0x001fe200078e00d4 */
[----:B------:R0:W5:Y:S01]  /*29f0*/  @!P1 LDG.E.U16 R140, desc[UR14][R96.64] ;  /* 0x0000000e608c9981 */ /* 0x000162000c1e1500 */
[----:B------:R-:W-:-:S02]  /*2a00*/  IMAD.MOV.U32 R91, RZ, RZ, R213 ;  /* 0x000000ffff5b7224 */ /* 0x000fc400078e00d5 */
[----:B-1----:R-:W-:Y:S01]  /*2a10*/  IMAD.MOV.U32 R92, RZ, RZ, R208 ;  /* 0x000000ffff5c7224 */ /* 0x002fe200078e00d0 */
[----:B------:R1:W5:Y:S01]  /*2a20*/  @!P1 LDG.E.U16 R144, desc[UR14][R98.64] ;  /* 0x0000000e62909981 */ /* 0x000362000c1e1500 */
[----:B------:R-:W-:Y:S02]  /*2a30*/  IMAD.MOV.U32 R93, RZ, RZ, R209 ;  /* 0x000000ffff5d7224 */ /* 0x000fe400078e00d1 */
[----:B------:R-:W-:Y:S02]  /*2a40*/  IMAD.MOV.U32 R94, RZ, RZ, R210 ;  /* 0x000000ffff5e7224 */ /* 0x000fe400078e00d2 */
[----:B------:R-:W-:Y:S02]  /*2a50*/  IMAD.MOV.U32 R95, RZ, RZ, R211 ;  /* 0x000000ffff5f7224 */ /* 0x000fe400078e00d3 */
[----:B0-----:R-:W-:Y:S02]  /*2a60*/  IMAD.MOV.U32 R96, RZ, RZ, R204 ;  /* 0x000000ffff607224 */ /* 0x001fe400078e00cc */
[----:B------:R-:W-:-:S02]  /*2a70*/  IMAD.MOV.U32 R97, RZ, RZ, R205 ;  /* 0x000000ffff617224 */ /* 0x000fc400078e00cd */
[----:B-1----:R-:W-:Y:S02]  /*2a80*/  IMAD.MOV.U32 R98, RZ, RZ, R206 ;  /* 0x000000ffff627224 */ /* 0x002fe400078e00ce */
        /* <DEDUP_REMOVED lines=9> */
[----:B------:R-:W5:Y:S03]  /*2b20*/  @!P1 LDG.E.U16 R247, desc[UR14][R204.64] ;  /* 0x0000000eccf79981 */ /* 0x000f66000c1e1500 */
[C---:B------:R-:W-:Y:S01]  /*2b30*/  IMAD.WIDE R210, R107.reuse, 0x2, R94 ;  /* 0x000000026bd27825 */ /* 0x040fe200078e025e */
[----:B------:R-:W5:Y:S03]  /*2b40*/  @!P1 LDG.E.U16 R249, desc[UR14][R206.64] ;  /* 0x0000000ecef99981 */ /* 0x000f66000c1e1500 */
[----:B------:R-:W-:Y:S01]  /*2b50*/  IMAD.WIDE R212, R107, 0x2, R92 ;  /* 0x000000026bd47825 */ /* 0x000fe200078e025c */
[----:B------:R-:W5:Y:S04]  /*2b60*/  @!P1 LDG.E.U16 R251, desc[UR14][R208.64] ;  /* 0x0000000ed0fb9981 */ /* 0x000f68000c1e1500 */
[----:B------:R-:W5:Y:S04]  /*2b70*/  @!P1 LDG.E.U16 R142, desc[UR14][R210.64] ;  /* 0x0000000ed28e9981 */ /* 0x000f68000c1e1500 */
[----:B------:R-:W5:Y:S04]  /*2b80*/  @!P1 LDG.E.U16 R146, desc[UR14][R212.64] ;  /* 0x0000000ed4929981 */ /* 0x000f68000c1e1500 */
[----:B--2---:R0:W-:Y:S04]  /*2b90*/  STS.U16 [R102+UR12+0x400], R175 ;  /* 0x000400af66007988 */ /* 0x0041e8000800040c */
[----:B----4-:R0:W-:Y:S04]  /*2ba0*/  STS.U16 [R102+UR12+0x800], R203 ;  /* 0x000800cb66007988 */ /* 0x0101e8000800040c */
[----:B---3--:R0:W-:Y:S04]  /*2bb0*/  STS.U16 [R102+UR12+0xc00], R225 ;  /* 0x000c00e166007988 */ /* 0x0081e8000800040c */
[----:B-----5:R0:W-:Y:S04]  /*2bc0*/  STS.U16 [R102+UR12], R239 ;  /* 0x000000ef66007988 */ /* 0x0201e8000800040c */
[----:B------:R0:W-:Y:S04]  /*2bd0*/  STS.U16 [R139+UR12+0x80], R126 ;  /* 0x0000807e8b007988 */ /* 0x0001e8000800040c */
        /* <DEDUP_REMOVED lines=42> */
[----:B------:R0:W-:Y:S01]  /*2e80*/  STS.U16 [R108+UR12+0x2f00], R146 ;  /* 0x002f00926c007988 */ /* 0x0001e2000800040c */
[----:B------:R1:W-:Y:S06]  /*2e90*/  MEMBAR.ALL.CTA ;  /* 0x0000000000007992 */ /* 0x0003ec0000008000 */
[----:B-1----:R-:W1:Y:S02]  /*2ea0*/  FENCE.VIEW.ASYNC.S ;  /* 0x00000000000073c6 */ /* 0x002e640000000000 */
[----:B-1----:R-:W-:Y:S06]  /*2eb0*/  BAR.SYNC.DEFER_BLOCKING 0x0 ;  /* 0x0000000000007b1d */ /* 0x002fec0000010000 */
[----:B------:R-:W-:Y:S01]  /*2ec0*/  UMOV UR4, UR13 ;  /* 0x0000000d00047c82 */ /* 0x000fe20008000000 */
[----:B------:R-:W-:Y:S01]  /*2ed0*/  UMOV UR5, 0x40000040 ;  /* 0x4000004000057882 */ /* 0x000fe20000000000 */
[----:B------:R-:W-:-:S06]  /*2ee0*/  WARPGROUP.ARRIVE ;  /* 0x00000000000079c5 */ /* 0x000fcc0000000000 */
[----:B------:R-:W-:Y:S01]  /*2ef0*/  HGMMA.64x64x16.F32.BF16 R56, gdesc[UR4].tnspA, R56 ;  /* 0x20e00000043879f0 */ /* 0x000fe20008701838 */
[----:B------:R-:W-:Y:S01]  /*2f00*/  UMOV UR18, UR6 ;  /* 0x0000000600127c82 */ /* 0x000fe20008000000 */
[----:B------:R-:W-:Y:S02]  /*2f10*/  UMOV UR19, UR7 ;  /* 0x0000000700137c82 */ /* 0x000fe40008000000 */
[----:B------:R-:W-:Y:S04]  /*2f20*/  HGMMA.64x64x16.F32.BF16 R56, gdesc[UR8].tnspA, R56 ;  /* 0x20e00000083879f0 */ /* 0x000fe80008701838 */
[----:B------:R-:W-:Y:S01]  /*2f30*/  HGMMA.64x64x16.F32.BF16 R24, gdesc[UR16].tnspA, R24 ;  /* 0x20e00000101879f0 */ /* 0x000fe20008701818 */
[----:B------:R-:W-:Y:S01]  /*2f40*/  UMOV UR22, UR10 ;  /* 0x0000000a00167c82 */ /* 0x000fe20008000000 */
[----:B------:R-:W-:Y:S01]  /*2f50*/  UMOV UR23, UR11 ;  /* 0x0000000b00177c82 */ /* 0x000fe20008000000 */
[----:B------:R-:W-:-:S05]  /*2f60*/  VIADD R104, R104, 0xffffffff ;  /* 0xffffffff68687836 */ /* 0x000fca0000000000 */
[----:B------:R-:W-:Y:S01]  /*2f70*/  ISETP.NE.U32.AND P0, PT, R104, RZ, PT ;  /* 0x000000ff6800720c */ /* 0x000fe20003f05070 */
[----:B------:R-:W-:Y:S01]  /*2f80*/  HGMMA.64x64x16.F32.BF16 R24, gdesc[UR20].tnspA, R24, gsb0 ;  /* 0x20e00000141879f0 */ /* 0x000fe20008001818 */
[----:B------:R-:W-:-:S04]  /*2f90*/  IMAD.WIDE R22, R135, 0x2, R22 ;  /* 0x0000000287167825 */ /* 0x000fc800078e0216 */
[----:B------:R-:W-:-:S04]  /*2fa0*/  IMAD.WIDE R16, R135, 0x2, R16 ;  /* 0x0000000287107825 */ /* 0x000fc800078e0210 */
[----:B------:R-:W-:-:S04]  /*2fb0*/  IMAD.WIDE R20, R135, 0x2, R20 ;  /* 0x0000000287147825 */ /* 0x000fc800078e0214 */
[----:B------:R-:W-:-:S04]  /*2fc0*/  IMAD.WIDE R206, R135, 0x2, R98 ;  /* 0x0000000287ce7825 */ /* 0x000fc800078e0262 */
[----:B------:R-:W-:-:S04]  /*2fd0*/  IMAD.WIDE R208, R135, 0x2, R92 ;  /* 0x0000000287d07825 */ /* 0x000fc800078e025c */
[----:B------:R-:W-:-:S04]  /*2fe0*/  IMAD.WIDE R210, R135, 0x2, R94 ;  /* 0x0000000287d27825 */ /* 0x000fc800078e025e */
[----:B------:R-:W-:-:S04]  /*2ff0*/  IMAD.WIDE R204, R135, 0x2, R96 ;  /* 0x0000000287cc7825 */ /* 0x000fc800078e0260 */
[----:B------:R-:W-:-:S04]  /*3000*/  IMAD.WIDE R212, R135, 0x2, R90 ;  /* 0x0000000287d47825 */ /* 0x000fc800078e025a */
[----:B------:R-:W-:Y:S02]  /*3010*/  IMAD.MOV.U32 R98, RZ, RZ, R22 ;  /* 0x000000ffff627224 */ /* 0x000fe400078e0016 */
[----:B------:R-:W-:Y:S02]  /*3020*/  IMAD.MOV.U32 R99, RZ, RZ, R23 ;  /* 0x000000ffff637224 */ /* 0x000fe400078e0017 */
[----:B------:R-:W-:-:S04]  /*3030*/  IMAD.WIDE R92, R135, 0x2, R18 ;  /* 0x00000002875c7825 */ /* 0x000fc800078e0212 */
[----:B------:R-:W-:Y:S02]  /*3040*/  IMAD.MOV.U32 R94, RZ, RZ, R16 ;  /* 0x000000ffff5e7224 */ /* 0x000fe400078e0010 */
[----:B------:R-:W-:Y:S02]  /*3050*/  IMAD.MOV.U32 R95, RZ, RZ, R17 ;  /* 0x000000ffff5f7224 */ /* 0x000fe400078e0011 */
[----:B------:R-:W-:Y:S02]  /*3060*/  IMAD.MOV.U32 R90, RZ, RZ, R20 ;  /* 0x000000ffff5a7224 */ /* 0x000fe400078e0014 */
[----:B------:R-:W-:Y:S02]  /*3070*/  IMAD.MOV.U32 R91, RZ, RZ, R21 ;  /* 0x000000ffff5b7224 */ /* 0x000fe400078e0015 */
[----:B------:R-:W-:-:S04]  /*3080*/  IMAD.WIDE R96, R135, 0x2, R88 ;  /* 0x0000000287607825 */ /* 0x000fc800078e0258 */
[----:B------:R-:W-:-:S04]  /*3090*/  IMAD.WIDE R22, R135, 0x2, R14 ;  /* 0x0000000287167825 */ /* 0x000fc800078e020e */
[----:B------:R-:W-:-:S04]  /*30a0*/  IMAD.WIDE R18, R135, 0x2, R4 ;  /* 0x0000000287127825 */ /* 0x000fc800078e0204 */
[----:B------:R-:W-:-:S04]  /*30b0*/  IMAD.WIDE R16, R135, 0x2, R2 ;  /* 0x0000000287107825 */ /* 0x000fc800078e0202 */
[----:B------:R-:W-:-:S04]  /*30c0*/  IMAD.WIDE R20, R135, 0x2, R6 ;  /* 0x0000000287147825 */ /* 0x000fc800078e0206 */
[----:B------:R-:W-:-:S04]  /*30d0*/  IMAD.WIDE R88, R135, 0x2, R10 ;  /* 0x0000000287587825 */ /* 0x000fc800078e020a */
[----:B------:R-:W-:Y:S01]  /*30e0*/  IMAD.WIDE R14, R135, 0x2, R12 ;  /* 0x00000002870e7825 */ /* 0x000fe200078e020c */
[----:B------:R-:W-:-:S03]  /*30f0*/  WARPGROUP.DEPBAR.LE gsb0, 0x0 ;  /* 0x00008000000079c5 */ /* 0x000fc60000010000 */
[----:B------:R-:W-:-:S04]  /*3100*/  IMAD.WIDE R8, R109, 0x2, R8 ;  /* 0x000000026d087825 */ /* 0x000fc800078e0208 */
[----:B------:R-:W-:Y:S01]  /*3110*/  VIADD R106, R106, 0xffffffe0 ;  /* 0xffffffe06a6a7836 */ /* 0x000fe20000000000 */
[----:B0-----:R-:W-:Y:S06]  /*3120*/  @P0 BRA `(.L_x_1) ;  /* 0xffffffec00500947 */ /* 0x001fec000383ffff */
[----:B------:R-:W-:Y:S02]  /*3130*/  F2FP.BF16.F32.PACK_AB R55, R55, R54 ;  /* 0x000000363737723e */ /* 0x000fe400000010ff */
[----:B------:R-:W-:Y:S02]  /*3140*/  F2FP.BF16.F32.PACK_AB R51, R51, R50 ;  /* 0x000000323333723e */ /* 0x000fe400000010ff */
[----:B------:R-:W-:Y:S02]  /*3150*/  F2FP.BF16.F32.PACK_AB R47, R47, R46 ;  /* 0x0000002e2f2f723e */ /* 0x000fe400000010ff */
[----:B------:R-:W-:Y:S02]  /*3160*/  F2FP.BF16.F32.PACK_AB R43, R43, R42 ;  /* 0x0000002a2b2b723e */ /* 0x000fe400000010ff */
[----:B------:R-:W-:Y:S02]  /*3170*/  F2FP.BF16.F32.PACK_AB R39, R39, R38 ;  /* 0x000000262727723e */ /* 0x000fe400000010ff */
[----:B------:R-:W-:-:S02]  /*3180*/  F2FP.BF16.F32.PACK_AB R35, R35, R34 ;  /* 0x000000222323723e */ /* 0x000fc400000010ff */
        /* <DEDUP_REMOVED lines=25> */
[----:B------:R-:W-:-:S07]  /*3320*/  F2FP.BF16.F32.PACK_AB R8, R57, R56 ;  /* 0x000000383908723e */ /* 0x000fce00000010ff */
.L_x_0:
[----:B------:R-:W0:Y:S01]  /*3330*/  S2R R4, SR_TID.X ;  /* 0x0000000000047919 */ /* 0x000e220000002100 */
[----:B------:R-:W-:Y:S01]  /*3340*/  ULDC.64 UR6, c[0x0][0x228] ;  /* 0x00008a0000067ab9 */ /* 0x000fe20000000a00 */
[C---:B------:R-:W-:Y:S01]  /*3350*/  VIADD R5, R101.reuse, 0x2 ;  /* 0x0000000265057836 */ /* 0x040fe20000000000 */
[----:B------:R-:W-:Y:S01]  /*3360*/  BAR.SYNC.DEFER_BLOCKING 0x0 ;  /* 0x0000000000007b1d */ /* 0x000fe20000010000 */
[----:B------:R-:W-:Y:S01]  /*3370*/  ISETP.GE.AND P0, PT, R100, UR6, PT ;  /* 0x0000000664007c0c */ /* 0x000fe2000bf06270 */
[----:B------:R-:W-:-:S03]  /*3380*/  VIADD R6, R101, 0x1 ;  /* 0x0000000165067836 */ /* 0x000fc60000000000 */
[----:B------:R-:W-:Y:S01]  /*3390*/  ISETP.LT.AND P1, PT, R5, UR7, !P0 ;  /* 0x0000000705007c0c */ /* 0x000fe2000c721270 */
[----:B------:R-:W-:Y:S01]  /*33a0*/  ULDC UR4, c[0x0][0x244] ;  /* 0x0000910000047ab9 */ /* 0x000fe20000000800 */
[----:B------:R-:W-:Y:S01]  /*33b0*/  ULDC UR6, c[0x0][0x248] ;  /* 0x0000920000067ab9 */ /* 0x000fe20000000800 */
[----:B------:R-:W-:Y:S01]  /*33c0*/  ISETP.LT.AND P2, PT, R6, UR7, !P0 ;  /* 0x0000000706007c0c */ /* 0x000fe2000c741270 */
[----:B------:R-:W-:-:S05]  /*33d0*/  VIADD R6, R101, 0x3 ;  /* 0x0000000365067836 */ /* 0x000fca0000000000 */
[----:B------:R-:W-:Y:S01]  /*33e0*/  ISETP.LT.AND P5, PT, R6, UR7, !P0 ;  /* 0x0000000706007c0c */ /* 0x000fe2000c7a1270 */
[C---:B0-----:R-:W-:Y:S01]  /*33f0*/  IMAD.SHL.U32 R0, R4.reuse, 0x10, RZ ;  /* 0x0000001004007824 */ /* 0x041fe200078e00ff */
[C---:B------:R-:W-:Y:S01]  /*3400*/  LOP3.LUT R5, R4.reuse, 0x60, RZ, 0xc0, !PT ;  /* 0x0000006004057812 */ /* 0x040fe200078ec0ff */
[----:B------:R-:W-:-:S03]  /*3410*/  IMAD.SHL.U32 R2, R4, 0x40, RZ ;  /* 0x0000004004027824 */ /* 0x000fc600078e00ff */
[----:B------:R-:W-:Y:S02]  /*3420*/  LOP3.LUT R0, R0, 0xf0, RZ, 0xc0, !PT ;  /* 0x000000f000007812 */ /* 0x000fe400078ec0ff */
[----:B------:R-:W-:Y:S01]  /*3430*/  LOP3.LUT R3, R2, 0x400, RZ, 0xc0, !PT ;  /* 0x0000040002037812 */ /* 0x000fe200078ec0ff */
[----:B------:R-:W-:-:S03]  /*3440*/  VIADD R2, R101, 0x4 ;  /* 0x0000000465027836 */ /* 0x000fc60000000000 */
[----:B------:R-:W-:Y:S02]  /*3450*/  IADD3 R0, R3, UR12, R0 ;  /* 0x0000000c03007c10 */ /* 0x000fe4000fffe000 */
[----:B------:R-:W-:Y:S02]  /*3460*/  LOP3.LUT R3, R4, 0x7f, RZ, 0xc0, !PT ;  /* 0x0000007f04037812 */ /* 0x000fe400078ec0ff */
[----:B------:R-:W-:Y:S01]  /*3470*/  ISETP.LT.AND P4, PT, R2, UR7, !P0 ;  /* 0x0000000702007c0c */ /* 0x000fe2000c781270 */
[----:B------:R-:W-:Y:S01]  /*3480*/  IMAD R56, R5, 0x8, R0 ;  /* 0x0000000805387824 */ /* 0x000fe200078e0200 */
[----:B------:R-:W-:Y:S01]  /*3490*/  LEA R3, R3, UR12, 0x4 ;  /* 0x0000000c03037c11 */ /* 0x000fe2000f8e20ff */
[----:B------:R-:W-:Y:S01]  /*34a0*/  IMAD R2, R100, UR4, RZ ;  /* 0x0000000464027c24 */ /* 0x000fe2000f8e02ff */
[----:B------:R-:W-:Y:S01]  /*34b0*/  ULDC.64 UR4, c[0x0][0x220] ;  /* 0x0000880000047ab9 */ /* 0x000fe20000000a00 */
[----:B------:R-:W-:Y:S01]  /*34c0*/  IMAD R5, R101, UR6, RZ ;  /* 0x0000000665057c24 */ /* 0x000fe2000f8e02ff */
[----:B------:R-:W-:Y:S01]  /*34d0*/  STSM.16.M88.4 [R56], R8 ;  /* 0x0000000838007844 */ /* 0x000fe20000000200 */
[----:B------:R-:W-:Y:S01]  /*34e0*/  BAR.SYNC.DEFER_BLOCKING 0x0 ;  /* 0x0000000000007b1d */ /* 0x000fe20000010000 */
[----:B------:R-:W-:-:S04]  /*34f0*/  LEA R0, P3, R2, UR4, 0x1 ;  /* 0x0000000402007c11 */ /* 0x000fc8000f8608ff */
[----:B------:R-:W-:Y:S02]  /*3500*/  LEA.HI.X.SX32 R2, R2, UR5, 0x1, P3 ;  /* 0x0000000502027c11 */ /* 0x000fe400098f0eff */
[----:B------:R-:W-:Y:S01]  /*3510*/  ISETP.LT.AND P3, PT, R101, UR7, !P0 ;  /* 0x0000000765007c0c */ /* 0x000fe2000c761270 */
[----:B------:R-:W0:Y:S01]  /*3520*/  LDS.128 R60, [R3] ;  /* 0x00000000033c7984 */ /* 0x000e220000000c00 */
[----:B------:R-:W-:Y:S06]  /*3530*/  BAR.SYNC.DEFER_BLOCKING 0x0 ;  /* 0x0000000000007b1d */ /* 0x000fec0000010000 */
[----:B------:R1:W-:Y:S02]  /*3540*/  STSM.16.M88.4 [R56], R28 ;  /* 0x0000001c38007844 */ /* 0x0003e40000000200 */
[----:B------:R-:W-:Y:S01]  /*3550*/  BAR.SYNC.DEFER_BLOCKING 0x0 ;  /* 0x0000000000007b1d */ /* 0x000fe20000010000 */
[C---:B-1----:R-:W-:Y:S01]  /*3560*/  LEA R28, P6, R5.reuse, R0, 0x1 ;  /* 0x00000000051c7211 */ /* 0x042fe200078c08ff */
[----:B------:R-:W-:-:S03]  /*3570*/  VIADD R31, R5, UR6 ;  /* 0x00000006051f7c36 */ /* 0x000fc60008000000 */
[----:B------:R-:W-:Y:S02]  /*3580*/  LEA.HI.X.SX32 R29, R5, R2, 0x1, P6 ;  /* 0x00000002051d7211 */ /* 0x000fe400030f0eff */
[----:B------:R-:W-:Y:S01]  /*3590*/  LEA R30, P6, R31, R0, 0x1 ;  /* 0x000000001f1e7211 */ /* 0x000fe200078c08ff */
[----:B------:R-:W1:Y:S01]  /*35a0*/  LDS.128 R24, [R3] ;  /* 0x0000000003187984 */ /* 0x000e620000000c00 */
[----:B------:R-:W-:Y:S06]  /*35b0*/  BAR.SYNC.DEFER_BLOCKING 0x0 ;  /* 0x0000000000007b1d */ /* 0x000fec0000010000 */
[----:B------:R2:W-:Y:S02]  /*35c0*/  STSM.16.M88.4 [R56], R32 ;  /* 0x0000002038007844 */ /* 0x0005e40000000200 */
[----:B------:R-:W-:Y:S01]  /*35d0*/  BAR.SYNC.DEFER_BLOCKING 0x0 ;  /* 0x0000000000007b1d */ /* 0x000fe20000010000 */
[----:B--2---:R-:W-:-:S02]  /*35e0*/  VIADD R32, R101, 0x5 ;  /* 0x0000000565207836 */ /* 0x004fc40000000000 */
[C---:B------:R-:W-:Y:S01]  /*35f0*/  VIADD R33, R31.reuse, UR6 ;  /* 0x000000061f217c36 */ /* 0x040fe20008000000 */
[----:B------:R-:W-:Y:S01]  /*3600*/  LEA.HI.X.SX32 R31, R31, R2, 0x1, P6 ;  /* 0x000000021f1f7211 */ /* 0x000fe200030f0eff */
[----:B------:R-:W-:Y:S02]  /*3610*/  VIADD R34, R101, 0x6 ;  /* 0x0000000665227836 */ /* 0x000fe40000000000 */
[----:B------:R-:W-:Y:S01]  /*3620*/  VIADD R35, R33, UR6 ;  /* 0x0000000621237c36 */ /* 0x000fe20008000000 */
[----:B------:R-:W2:Y:S01]  /*3630*/  LDS.128 R20, [R3] ;  /* 0x0000000003147984 */ /* 0x000ea20000000c00 */
[----:B------:R-:W-:Y:S06]  /*3640*/  BAR.SYNC.DEFER_BLOCKING 0x0 ;  /* 0x0000000000007b1d */ /* 0x000fec0000010000 */
[----:B------:R0:W-:Y:S02]  /*3650*/  STSM.16.M88.4 [R56], R36 ;  /* 0x0000002438007844 */ /* 0x0001e40000000200 */
[----:B------:R-:W-:Y:S01]  /*3660*/  BAR.SYNC.DEFER_BLOCKING 0x0 ;  /* 0x0000000000007b1d */ /* 0x000fe20000010000 */
[----:B0-----:R-:W-:Y:S01]  /*3670*/  PRMT R36, R60, 0x7632, R36 ;  /* 0x000076323c247816 */ /* 0x001fe20000000024 */
[----:B------:R-:W-:Y:S01]  /*3680*/  VIADD R37, R35, UR6 ;  /* 0x0000000623257c36 */ /* 0x000fe20008000000 */
[----:B------:R-:W-:-:S02]  /*3690*/  PRMT R38, R61, 0x7632, R38 ;  /* 0x000076323d267816 */ /* 0x000fc40000000026 */
[----:B------:R-:W-:Y:S01]  /*36a0*/  PRMT R39, R62, 0x7632, R39 ;  /* 0x000076323e277816 */ /* 0x000fe20000000027 */
[----:B------:R-:W0:Y:S02]  /*36b0*/  LDS.128 R16, [R3] ;  /* 0x0000000003107984 */ /* 0x000e240000000c00 */
[----:B------:R-:W-:Y:S06]  /*36c0*/  BAR.SYNC.DEFER_BLOCKING 0x0 ;  /* 0x0000000000007b1d */ /* 0x000fec0000010000 */
[----:B------:R-:W-:Y:S02]  /*36d0*/  STSM.16.M88.4 [R56], R40 ;  /* 0x0000002838007844 */ /* 0x000fe40000000200 */
[----:B------:R-:W-:Y:S06]  /*36e0*/  BAR.SYNC.DEFER_BLOCKING 0x0 ;  /* 0x0000000000007b1d */ /* 0x000fec0000010000 */
[----:B------:R-:W3:Y:S02]  /*36f0*/  LDS.128 R12, [R3] ;  /* 0x00000000030c7984 */ /* 0x000ee40000000c00 */
[----:B------:R-:W-:Y:S06]  /*3700*/  BAR.SYNC.DEFER_BLOCKING 0x0 ;  /* 0x0000000000007b1d */ /* 0x000fec0000010000 */
[----:B------:R-:W-:Y:S02]  /*3710*/  STSM.16.M88.4 [R56], R44 ;  /* 0x0000002c38007844 */ /* 0x000fe40000000200 */
[----:B------:R-:W-:Y:S06]  /*3720*/  BAR.SYNC.DEFER_BLOCKING 0x0 ;  /* 0x0000000000007b1d */ /* 0x000fec0000010000 */
[----:B------:R-:W4:Y:S02]  /*3730*/  LDS.128 R8, [R3] ;  /* 0x0000000003087984 */ /* 0x000f240000000c00 */
[----:B------:R-:W-:Y:S06]  /*3740*/  BAR.SYNC.DEFER_BLOCKING 0x0 ;  /* 0x0000000000007b1d */ /* 0x000fec0000010000 */
[----:B------:R-:W-:Y:S02]  /*3750*/  STSM.16.M88.4 [R56], R48 ;  /* 0x0000003038007844 */ /* 0x000fe40000000200 */
[----:B------:R-:W-:Y:S06]  /*3760*/  BAR.SYNC.DEFER_BLOCKING 0x0 ;  /* 0x0000000000007b1d */ /* 0x000fec0000010000 */
[----:B------:R-:W5:Y:S02]  /*3770*/  LDS.128 R4, [R3] ;  /* 0x0000000003047984 */ /* 0x000f640000000c00 */
[----:B------:R-:W-:Y:S06]  /*3780*/  BAR.SYNC.DEFER_BLOCKING 0x0 ;  /* 0x0000000000007b1d */ /* 0x000fec0000010000 */
[----:B------:R-:W-:Y:S02]  /*3790*/  STSM.16.M88.4 [R56], R52 ;  /* 0x0000003438007844 */ /* 0x000fe40000000200 */
[----:B------:R-:W-:Y:S06]  /*37a0*/  BAR.SYNC.DEFER_BLOCKING 0x0 ;  /* 0x0000000000007b1d */ /* 0x000fec0000010000 */
[----:B------:R1:W-:Y:S01]  /*37b0*/  @P3 STG.E.U16 desc[UR14][R28.64], R60 ;  /* 0x0000003c1c003986 */ /* 0x0003e2000c10150e */
[----:B------:R-:W-:-:S02]  /*37c0*/  ISETP.LT.AND P3, PT, R32, UR7, !P0 ;  /* 0x0000000720007c0c */ /* 0x000fc4000c761270 */
[C---:B------:R-:W-:Y:S01]  /*37d0*/  LEA R32, P6, R33.reuse, R0, 0x1 ;  /* 0x0000000021207211 */ /* 0x040fe200078c08ff */
[----:B------:R2:W-:Y:S01]  /*37e0*/  @P2 STG.E.U16 desc[UR14][R30.64], R36 ;  /* 0x000000241e002986 */ /* 0x0005e2000c10150e */
[----:B------:R-:W-:Y:S02]  /*37f0*/  ISETP.LT.AND P2, PT, R34, UR7, !P0 ;  /* 0x0000000722007c0c */ /* 0x000fe4000c741270 */
[----:B------:R-:W-:Y:S01]  /*3800*/  LEA.HI.X.SX32 R33, R33, R2, 0x1, P6 ;  /* 0x0000000221217211 */ /* 0x000fe200030f0eff */
[----:B-1----:R-:W-:Y:S01]  /*3810*/  VIADD R29, R101, 0x7 ;  /* 0x00000007651d7836 */ /* 0x002fe20000000000 */
[----:B------:R-:W-:-:S03]  /*3820*/  LEA R28, P6, R35, R0, 0x1 ;  /* 0x00000000231c7211 */ /* 0x000fc600078c08ff */
[----:B------:R1:W-:Y:S01]  /*3830*/  @P1 STG.E.U16 desc[UR14][R32.64], R61 ;  /* 0x0000003d20001986 */ /* 0x0003e2000c10150e */
[----:B--2---:R-:W-:Y:S01]  /*3840*/  VIADD R30, R101, 0x8 ;  /* 0x00000008651e7836 */ /* 0x004fe20000000000 */
[----:B------:R-:W-:Y:S01]  /*3850*/  ISETP.LT.AND P1, PT, R29, UR7, !P0 ;  /* 0x000000071d007c0c */ /* 0x000fe2000c721270 */
[----:B------:R-:W-:Y:S01]  /*3860*/  VIADD R31, R37, UR6 ;  /* 0x00000006251f7c36 */ /* 0x000fe20008000000 */
[----:B------:R-:W-:Y:S01]  /*3870*/  LEA.HI.X.SX32 R29, R35, R2, 0x1, P6 ;  /* 0x00000002231d7211 */ /* 0x000fe200030f0eff */
[----:B------:R-:W-:Y:S01]  /*3880*/  VIADD R36, R101, 0xa ;  /* 0x0000000a65247836 */ /* 0x000fe20000000000 */
[----:B------:R-:W-:-:S03]  /*3890*/  LEA R34, P6, R37, R0, 0x1 ;  /* 0x0000000025227211 */ /* 0x000fc600078c08ff */
[----:B------:R2:W-:Y:S01]  /*38a0*/  @P5 STG.E.U16 desc[UR14][R28.64], R38 ;  /* 0x000000261c005986 */ /* 0x0005e2000c10150e */
[----:B------:R-:W-:Y:S01]  /*38b0*/  LEA.HI.X.SX32 R35, R37, R2, 0x1, P6 ;  /* 0x0000000225237211 */ /* 0x000fe200030f0eff */
[----:B-1----:R-:W-:Y:S01]  /*38c0*/  VIADD R32, R101, 0x9 ;  /* 0x0000000965207836 */ /* 0x002fe20000000000 */
[----:B------:R-:W-:Y:S01]  /*38d0*/  ISETP.LT.AND P5, PT, R30, UR7, !P0 ;  /* 0x000000071e007c0c */ /* 0x000fe2000c7a1270 */
[C---:B------:R-:W-:Y:S01]  /*38e0*/  VIADD R33, R31.reuse, UR6 ;  /* 0x000000061f217c36 */ /* 0x040fe20008000000 */
[----:B------:R-:W-:Y:S01]  /*38f0*/  LEA R30, P6, R31, R0, 0x1 ;  /* 0x000000001f1e7211 */ /* 0x000fe200078c08ff */
[----:B------:R1:W-:Y:S01]  /*3900*/  @P4 STG.E.U16 desc[UR14][R34.64], R62 ;  /* 0x0000003e22004986 */ /* 0x0003e2000c10150e */
[----:B------:R-:W-:Y:S01]  /*3910*/  ISETP.LT.AND P4, PT, R32, UR7, !P0 ;  /* 0x0000000720007c0c */ /* 0x000fe2000c781270 */
[----:B------:R-:W-:Y:S01]  /*3920*/  VIADD R37, R33, UR6 ;  /* 0x0000000621257c36 */ /* 0x000fe20008000000 */
[----:B------:R-:W-:Y:S02]  /*3930*/  LEA.HI.X.SX32 R31, R31, R2, 0x1, P6 ;  /* 0x000000021f1f7211 */ /* 0x000fe400030f0eff */
[----:B------:R-:W-:Y:S01]  /*3940*/  LEA R32, P6, R33, R0, 0x1 ;  /* 0x0000000021207211 */ /* 0x000fe200078c08ff */
[----:B--2---:R-:W-:Y:S01]  /*3950*/  VIADD R29, R101, 0xb ;  /* 0x0000000b651d7836 */ /* 0x004fe20000000000 */
[----:B------:R-:W-:Y:S01]  /*3960*/  PRMT R38, R24, 0x7632, R38 ;  /* 0x0000763218267816 */ /* 0x000fe20000000026 */
[----:B------:R2:W-:Y:S01]  /*3970*/  @P3 STG.E.U16 desc[UR14][R30.64], R39 ;  /* 0x000000271e003986 */ /* 0x0005e2000c10150e */
[----:B------:R-:W-:-:S02]  /*3980*/  LEA.HI.X.SX32 R33, R33, R2, 0x1, P6 ;  /* 0x0000000221217211 */ /* 0x000fc400030f0eff */
[C---:B------:R-:W-:Y:S01]  /*3990*/  LEA R28, P6, R37.reuse, R0, 0x1 ;  /* 0x00000000251c7211 */ /* 0x040fe200078c08ff */
[----:B-1----:R-:W-:Y:S01]  /*39a0*/  VIADD R35, R37, UR6 ;  /* 0x0000000625237c36 */ /* 0x002fe20008000000 */
[----:B------:R-:W-:Y:S01]  /*39b0*/  ISETP.LT.AND P3, PT, R36, UR7, !P0 ;  /* 0x0000000724007c0c */ /* 0x000fe2000c761270 */
[----:B------:R1:W-:Y:S01]  /*39c0*/  @P2 STG.E.U16 desc[UR14][R32.64], R63 ;  /* 0x0000003f20002986 */ /* 0x0003e2000c10150e */
[----:B------:R-:W-:Y:S01]  /*39d0*/  ISETP.LT.AND P2, PT, R29, UR7, !P0 ;  /* 0x000000071d007c0c */ /* 0x000fe2000c741270 */
[----:B------:R-:W-:Y:S01]  /*39e0*/  VIADD R36, R101, 0xe ;  /* 0x0000000e65247836 */ /* 0x000fe20000000000 */
[----:B------:R-:W-:Y:S02]  /*39f0*/  LEA.HI.X.SX32 R29, R37, R2, 0x1, P6 ;  /* 0x00000002251d7211 */ /* 0x000fe400030f0eff */
[----:B------:R-:W-:Y:S01]  /*3a00*/  PRMT R37, R63, 0x7632, R37 ;  /* 0x000076323f257816 */ /* 0x000fe20000000025 */
[----:B--2---:R-:W-:Y:S01]  /*3a10*/  VIADD R30, R101, 0xc ;  /* 0x0000000c651e7836 */ /* 0x004fe20000000000 */
[C---:B------:R-:W-:Y:S01]  /*3a20*/  LEA R34, P6, R35.reuse, R0, 0x1 ;  /* 0x0000000023227211 */ /* 0x040fe200078c08ff */
[----:B------:R-:W-:-:S02]  /*3a30*/  VIADD R31, R35, UR6 ;  /* 0x00000006231f7c36 */ /* 0x000fc40008000000 */
[----:B------:R2:W-:Y:S01]  /*3a40*/  @P1 STG.E.U16 desc[UR14][R28.64], R37 ;  /* 0x000000251c001986 */ /* 0x0005e2000c10150e */
[----:B------:R-:W-:Y:S01]  /*3a50*/  LEA.HI.X.SX32 R35, R35, R2, 0x1, P6 ;  /* 0x0000000223237211 */ /* 0x000fe200030f0eff */
[----:B-1----:R-:W-:Y:S01]  /*3a60*/  VIADD R32, R101, 0xd ;  /* 0x0000000d65207836 */ /* 0x002fe20000000000 */
[----:B------:R-:W-:Y:S01]  /*3a70*/  ISETP.LT.AND P1, PT, R30, UR7, !P0 ;  /* 0x000000071e007c0c */ /* 0x000fe2000c721270 */
[C---:B------:R-:W-:Y:S01]  /*3a80*/  VIADD R33, R31.reuse, UR6 ;  /* 0x000000061f217c36 */ /* 0x040fe20008000000 */
[C---:B------:R-:W-:Y:S01]  /*3a90*/  LEA R30, P6, R31.reuse, R0, 0x1 ;  /* 0x000000001f1e7211 */ /* 0x040fe200078c08ff */
[----:B------:R1:W-:Y:S01]  /*3aa0*/  @P5 STG.E.U16 desc[UR14][R34.64], R24 ;  /* 0x0000001822005986 */ /* 0x0003e2000c10150e */
[----:B------:R-:W-:Y:S02]  /*3ab0*/  ISETP.LT.AND P5, PT, R32, UR7, !P0 ;  /* 0x0000000720007c0c */ /* 0x000fe4000c7a1270 */
[----:B------:R-:W-:Y:S02]  /*3ac0*/  LEA.HI.X.SX32 R31, R31, R2, 0x1, P6 ;  /* 0x000000021f1f7211 */ /* 0x000fe400030f0eff */
[C---:B------:R-:W-:Y:S01]  /*3ad0*/  LEA R32, P6, R33.reuse, R0, 0x1 ;  /* 0x0000000021207211 */ /* 0x040fe200078c08ff */
[----:B--2---:R-:W-:-:S02]  /*3ae0*/  VIADD R29, R33, UR6 ;  /* 0x00000006211d7c36 */ /* 0x004fc40008000000 */
[----:B------:R2:W-:Y:S01]  /*3af0*/  @P4 STG.E.U16 desc[UR14][R30.64], R38 ;  /* 0x000000261e004986 */ /* 0x0005e2000c10150e */
[----:B------:R-:W-:Y:S02]  /*3b00*/  LEA.HI.X.SX32 R33, R33, R2, 0x1, P6 ;  /* 0x0000000221217211 */ /* 0x000fe400030f0eff */
[----:B------:R-:W-:Y:S01]  /*3b10*/  LEA R28, P6, R29, R0, 0x1 ;  /* 0x000000001d1c7211 */ /* 0x000fe200078c08ff */
[----:B-1----:R-:W-:Y:S01]  /*3b20*/  VIADD R24, R101, 0xf ;  /* 0x0000000f65187836 */ /* 0x002fe20000000000 */
[----:B------:R-:W-:Y:S01]  /*3b30*/  ISETP.LT.AND P4, PT, R36, UR7, !P0 ;  /* 0x0000000724007c0c */ /* 0x000fe2000c781270 */
[C---:B------:R-:W-:Y:S01]  /*3b40*/  VIADD R35, R29.reuse, UR6 ;  /* 0x000000061d237c36 */ /* 0x040fe20008000000 */
[----:B------:R1:W-:Y:S01]  /*3b50*/  @P3 STG.E.U16 desc[UR14][R32.64], R25 ;  /* 0x0000001920003986 */ /* 0x0003e2000c10150e */
[----:B------:R-:W-:Y:S02]  /*3b60*/  LEA.HI.X.SX32 R29, R29, R2, 0x1, P6 ;  /* 0x000000021d1d7211 */ /* 0x000fe400030f0eff */
[----:B------:R-:W-:Y:S01]  /*3b70*/  ISETP.LT.AND P3, PT, R24, UR7, !P0 ;  /* 0x0000000718007c0c */ /* 0x000fe2000c761270 */
[----:B------:R-:W-:Y:S01]  /*3b80*/  VIADD R24, R101, 0x10 ;  /* 0x0000001065187836 */ /* 0x000fe20000000000 */
[C---:B------:R-:W-:Y:S01]  /*3b90*/  LEA R34, P6, R35.reuse, R0, 0x1 ;  /* 0x0000000023227211 */ /* 0x040fe200078c08ff */
[----:B--2---:R-:W-:-:S03]  /*3ba0*/  VIADD R31, R35, UR6 ;  /* 0x00000006231f7c36 */ /* 0x004fc60008000000 */
[----:B------:R-:W-:Y:S02]  /*3bb0*/  LEA.HI.X.SX32 R35, R35, R2, 0x1, P6 ;  /* 0x0000000223237211 */ /* 0x000fe400030f0eff */
[----:B------:R-:W-:Y:S01]  /*3bc0*/  LEA R30, P6, R31, R0, 0x1 ;  /* 0x000000001f1e7211 */ /* 0x000fe200078c08ff */
[----:B-1----:R-:W-:Y:S01]  /*3bd0*/  VIADD R32, R101, 0x12 ;  /* 0x0000001265207836 */ /* 0x002fe20000000000 */
[----:B------:R-:W-:Y:S01]  /*3be0*/  PRMT R33, R25, 0x7632, R33 ;  /* 0x0000763219217816 */ /* 0x000fe20000000021 */
[C---:B------:R-:W-:Y:S01]  /*3bf0*/  VIADD R25, R31.reuse, UR6 ;  /* 0x000000061f197c36 */ /* 0x040fe20008000000 */
[----:B------:R-:W-:-:S03]  /*3c00*/  LEA.HI.X.SX32 R31, R31, R2, 0x1, P6 ;  /* 0x000000021f1f7211 */ /* 0x000fc600030f0eff */
[----:B------:R1:W-:Y:S01]  /*3c10*/  @P2 STG.E.U16 desc[UR14][R28.64], R33 ;  /* 0x000000211c002986 */ /* 0x0003e2000c10150e */
[----:B------:R-:W-:Y:S01]  /*3c20*/  ISETP.LT.AND P2, PT, R24, UR7, !P0 ;  /* 0x0000000718007c0c */ /* 0x000fe2000c741270 */
[----:B------:R-:W-:Y:S02]  /*3c30*/  VIADD R24, R101, 0x11 ;  /* 0x0000001165187836 */ /* 0x000fe40000000000 */
[----:B------:R2:W-:Y:S03]  /*3c40*/  @P1 STG.E.U16 desc[UR14][R34.64], R26 ;  /* 0x0000001a22001986 */ /* 0x0005e6000c10150e */
[----:B------:R-:W-:Y:S02]  /*3c50*/  ISETP.LT.AND P1, PT, R24, UR7, !P0 ;  /* 0x0000000718007c0c */ /* 0x000fe4000c721270 */
[C---:B------:R-:W-:Y:S01]  /*3c60*/  LEA R24, P6, R25.reuse, R0, 0x1 ;  /* 0x0000000019187211 */ /* 0x040fe200078c08ff */
[----:B-1----:R-:W-:-:S03]  /*3c70*/  VIADD R29, R25, UR6 ;  /* 0x00000006191d7c36 */ /* 0x002fc60008000000 */
[----:B------:R-:W-:Y:S02]  /*3c80*/  LEA.HI.X.SX32 R25, R25, R2, 0x1, P6 ;  /* 0x0000000219197211 */ /* 0x000fe400030f0eff */
[----:B--2---:R-:W-:Y:S01]  /*3c90*/  PRMT R35, R26, 0x7632, R35 ;  /* 0x000076321a237816 */ /* 0x004fe20000000023 */
[C---:B------:R-:W-:Y:S01]  /*3ca0*/  VIADD R33, R29.reuse, UR6 ;  /* 0x000000061d217c36 */ /* 0x040fe20008000000 */
[----:B------:R-:W-:Y:S01]  /*3cb0*/  LEA R28, P6, R29, R0, 0x1 ;  /* 0x000000001d1c7211 */ /* 0x000fe200078c08ff */
[----:B------:R-:W-:Y:S01]  /*3cc0*/  VIADD R26, R101, 0x13 ;  /* 0x00000013651a7836 */ /* 0x000fe20000000000 */
[----:B------:R-:W-:Y:S01]  /*3cd0*/  PRMT R34, R27, 0x7632, R34 ;  /* 0x000076321b227816 */ /* 0x000fe20000000022 */
[----:B------:R1:W-:Y:S01]  /*3ce0*/  @P5 STG.E.U16 desc[UR14][R30.64], R35 ;  /* 0x000000231e005986 */ /* 0x0003e2000c10150e */
[----:B------:R-:W-:Y:S02]  /*3cf0*/  ISETP.LT.AND P5, PT, R32, UR7, !P0 ;  /* 0x0000000720007c0c */ /* 0x000fe4000c7a1270 */
[----:B------:R-:W-:Y:S01]  /*3d00*/  LEA.HI.X.SX32 R29, R29, R2, 0x1, P6 ;  /* 0x000000021d1d7211 */ /* 0x000fe200030f0eff */
[----:B------:R2:W-:Y:S01]  /*3d10*/  @P4 STG.E.U16 desc[UR14][R24.64], R27 ;  /* 0x0000001b18004986 */ /* 0x0005e2000c10150e */
[----:B------:R-:W-:-:S02]  /*3d20*/  LEA R32, P6, R33, R0, 0x1 ;  /* 0x0000000021207211 */ /* 0x000fc400078c08ff */
[----:B------:R-:W-:Y:S01]  /*3d30*/  ISETP.LT.AND P4, PT, R26, UR7, !P0 ;  /* 0x000000071a007c0c */ /* 0x000fe2000c781270 */
[----:B------:R-:W-:Y:S01]  /*3d40*/  VIADD R26, R101, 0x14 ;  /* 0x00000014651a7836 */ /* 0x000fe20000000000 */
[----:B------:R0:W-:Y:S01]  /*3d50*/  @P3 STG.E.U16 desc[UR14][R28.64], R34 ;  /* 0x000000221c003986 */ /* 0x0001e2000c10150e */
[C---:B-1----:R-:W-:Y:S01]  /*3d60*/  VIADD R31, R33.reuse, UR6 ;  /* 0x00000006211f7c36 */ /* 0x042fe20008000000 */
[----:B------:R-:W-:Y:S02]  /*3d70*/  LEA.HI.X.SX32 R33, R33, R2, 0x1, P6 ;  /* 0x0000000221217211 */ /* 0x000fe400030f0eff */
[----:B------:R-:W-:Y:S01]  /*3d80*/  ISETP.LT.AND P3, PT, R26, UR7, !P0 ;  /* 0x000000071a007c0c */ /* 0x000fe2000c761270 */
[----:B--2---:R-:W-:Y:S01]  /*3d90*/  VIADD R24, R101, 0x15 ;  /* 0x0000001565187836 */ /* 0x004fe20000000000 */
[C---:B------:R-:W-:Y:S01]  /*3da0*/  LEA R30, P6, R31.reuse, R0, 0x1 ;  /* 0x000000001f1e7211 */ /* 0x040fe200078c08ff */
[----:B------:R-:W-:Y:S01]  /*3db0*/  VIADD R25, R31, UR6 ;  /* 0x000000061f197c36 */ /* 0x000fe20008000000 */
[----:B------:R1:W-:Y:S01]  /*3dc0*/  @P2 STG.E.U16 desc[UR14][R32.64], R20 ;  /* 0x0000001420002986 */ /* 0x0003e2000c10150e */
[----:B------:R-:W-:Y:S01]  /*3dd0*/  VIADD R26, R101, 0x16 ;  /* 0x00000016651a7836 */ /* 0x000fe20000000000 */
[----:B------:R-:W-:Y:S01]  /*3de0*/  LEA.HI.X.SX32 R31, R31, R2, 0x1, P6 ;  /* 0x000000021f1f7211 */ /* 0x000fe200030f0eff */
[----:B------:R-:W-:Y:S01]  /*3df0*/  VIADD R27, R25, UR6 ;  /* 0x00000006191b7c36 */ /* 0x000fe20008000000 */
[----:B------:R-:W-:-:S02]  /*3e00*/  ISETP.LT.AND P2, PT, R24, UR7, !P0 ;  /* 0x0000000718007c0c */ /* 0x000fc4000c741270 */
[----:B------:R-:W-:Y:S01]  /*3e10*/  LEA R24, P6, R25, R0, 0x1 ;  /* 0x0000000019187211 */ /* 0x000fe200078c08ff */
[----:B0-----:R-:W-:-:S03]  /*3e20*/  VIADD R29, R27, UR6 ;  /* 0x000000061b1d7c36 */ /* 0x001fc60008000000 */
[----:B------:R-:W-:Y:S02]  /*3e30*/  LEA.HI.X.SX32 R25, R25, R2, 0x1, P6 ;  /* 0x0000000219197211 */ /* 0x000fe400030f0eff */
[----:B-1----:R-:W-:Y:S01]  /*3e40*/  PRMT R33, R20, 0x7632, R33 ;  /* 0x0000763214217816 */ /* 0x002fe20000000021 */
[----:B------:R-:W-:-:S04]  /*3e50*/  VIADD R20, R101, 0x17 ;  /* 0x0000001765147836 */ /* 0x000fc80000000000 */
[----:B------:R0:W-:Y:S01]  /*3e60*/  @P1 STG.E.U16 desc[UR14][R30.64], R33 ;  /* 0x000000211e001986 */ /* 0x0001e2000c10150e */
[----:B------:R-:W-:Y:S02]  /*3e70*/  ISETP.LT.AND P1, PT, R26, UR7, !P0 ;  /* 0x000000071a007c0c */ /* 0x000fe4000c721270 */
[----:B------:R-:W-:Y:S01]  /*3e80*/  LEA R26, P6, R27, R0, 0x1 ;  /* 0x000000001b1a7211 */ /* 0x000fe200078c08ff */
[----:B------:R1:W-:Y:S01]  /*3e90*/  @P5 STG.E.U16 desc[UR14][R24.64], R21 ;  /* 0x0000001518005986 */ /* 0x0003e2000c10150e */
[----:B------:R-:W-:Y:S01]  /*3ea0*/  ISETP.LT.AND P5, PT, R20, UR7, !P0 ;  /* 0x0000000714007c0c */ /* 0x000fe2000c7a1270 */
[----:B------:R-:W-:Y:S01]  /*3eb0*/  VIADD R20, R101, 0x18 ;  /* 0x0000001865147836 */ /* 0x000fe20000000000 */
[----:B------:R-:W-:Y:S02]  /*3ec0*/  LEA.HI.X.SX32 R27, R27, R2, 0x1, P6 ;  /* 0x000000021b1b7211 */ /* 0x000fe400030f0eff */
[C---:B------:R-:W-:Y:S01]  /*3ed0*/  LEA R28, P6, R29.reuse, R0, 0x1 ;  /* 0x000000001d1c7211 */ /* 0x040fe200078c08ff */
[----:B0-----:R-:W-:-:S03]  /*3ee0*/  VIADD R31, R29, UR6 ;  /* 0x000000061d1f7c36 */ /* 0x001fc60008000000 */
[----:B------:R-:W-:Y:S02]  /*3ef0*/  LEA.HI.X.SX32 R29, R29, R2, 0x1, P6 ;  /* 0x000000021d1d7211 */ /* 0x000fe400030f0eff */
[----:B-1----:R-:W-:Y:S01]  /*3f00*/  PRMT R25, R21, 0x7632, R25 ;  /* 0x0000763215197816 */ /* 0x002fe20000000019 */
[C---:B------:R-:W-:Y:S01]  /*3f10*/  VIADD R21, R31.reuse, UR6 ;  /* 0x000000061f157c36 */ /* 0x040fe20008000000 */
[----:B------:R-:W-:Y:S01]  /*3f20*/  LEA R30, P6, R31, R0, 0x1 ;  /* 0x000000001f1e7211 */ /* 0x000fe200078c08ff */
[C---:B------:R-:W-:Y:S02]  /*3f30*/  VIADD R24, R101.reuse, 0x1a ;  /* 0x0000001a65187836 */ /* 0x040fe40000000000 */
[----:B------:R0:W-:Y:S01]  /*3f40*/  @P4 STG.E.U16 desc[UR14][R26.64], R25 ;  /* 0x000000191a004986 */ /* 0x0001e2000c10150e */
[----:B------:R-:W-:Y:S01]  /*3f50*/  ISETP.LT.AND P4, PT, R20, UR7, !P0 ;  /* 0x0000000714007c0c */ /* 0x000fe2000c781270 */
[----:B------:R-:W-:Y:S01]  /*3f60*/  VIADD R20, R101, 0x19 ;  /* 0x0000001965147836 */ /* 0x000fe20000000000 */
[----:B------:R-:W-:Y:S01]  /*3f70*/  LEA.HI.X.SX32 R31, R31, R2, 0x1, P6 ;  /* 0x000000021f1f7211 */ /* 0x000fe200030f0eff */
[----:B------:R1:W-:Y:S03]  /*3f80*/  @P3 STG.E.U16 desc[UR14][R28.64], R22 ;  /* 0x000000161c003986 */ /* 0x0003e6000c10150e */
[----:B------:R-:W-:-:S02]  /*3f90*/  ISETP.LT.AND P3, PT, R20, UR7, !P0 ;  /* 0x0000000714007c0c */ /* 0x000fc4000c761270 */
[C---:B------:R-:W-:Y:S01]  /*3fa0*/  LEA R20, P6, R21.reuse, R0, 0x1 ;  /* 0x0000000015147211 */ /* 0x040fe200078c08ff */
[----:B0-----:R-:W-:-:S03]  /*3fb0*/  VIADD R25, R21, UR6 ;  /* 0x0000000615197c36 */ /* 0x001fc60008000000 */
[----:B------:R-:W-:Y:S02]  /*3fc0*/  LEA.HI.X.SX32 R21, R21, R2, 0x1, P6 ;  /* 0x0000000215157211 */ /* 0x000fe400030f0eff */
[----:B-1----:R-:W-:Y:S01]  /*3fd0*/  PRMT R29, R22, 0x7632, R29 ;  /* 0x00007632161d7816 */ /* 0x002fe2000000001d */
[----:B------:R-:W-:Y:S02]  /*3fe0*/  VIADD R27, R25, UR6 ;  /* 0x00000006191b7c36 */ /* 0x000fe40008000000 */
[----:B------:R-:W-:Y:S02]  /*3ff0*/  VIADD R22, R101, 0x1b ;  /* 0x0000001b65167836 */ /* 0x000fe40000000000 */
[----:B------:R0:W-:Y:S01]  /*4000*/  @P2 STG.E.U16 desc[UR14][R30.64], R29 ;  /* 0x0000001d1e002986 */ /* 0x0001e2000c10150e */
[----:B------:R-:W-:Y:S02]  /*4010*/  ISETP.LT.AND P2, PT, R24, UR7, !P0 ;  /* 0x0000000718007c0c */ /* 0x000fe4000c741270 */
[----:B------:R-:W-:Y:S01]  /*4020*/  LEA R24, P6, R25, R0, 0x1 ;  /* 0x0000000019187211 */ /* 0x000fe200078c08ff */
[----:B------:R1:W-:Y:S01]  /*4030*/  @P1 STG.E.U16 desc[UR14][R20.64], R23 ;  /* 0x0000001714001986 */ /* 0x0003e2000c10150e */
[----:B------:R-:W-:Y:S01]  /*4040*/  ISETP.LT.AND P1, PT, R22, UR7, !P0 ;  /* 0x0000000716007c0c */ /* 0x000fe2000c721270 */
[----:B------:R-:W-:Y:S01]  /*4050*/  VIADD R22, R101, 0x1c ;  /* 0x0000001c65167836 */ /* 0x000fe20000000000 */
[----:B------:R-:W-:-:S02]  /*4060*/  LEA.HI.X.SX32 R25, R25, R2, 0x1, P6 ;  /* 0x0000000219197211 */ /* 0x000fc400030f0eff */
[C---:B------:R-:W-:Y:S01]  /*4070*/  LEA R26, P6, R27.reuse, R0, 0x1 ;  /* 0x000000001b1a7211 */ /* 0x040fe200078c08ff */
[----:B0-----:R-:W-:Y:S01]  /*4080*/  VIADD R29, R27, UR6 ;  /* 0x000000061b1d7c36 */ /* 0x001fe20008000000 */
[----:B------:R-:W-:Y:S02]  /*4090*/  PRMT R30, R23, 0x7632, R30 ;  /* 0x00007632171e7816 */ /* 0x000fe4000000001e */
[----:B------:R-:W-:Y:S01]  /*40a0*/  LEA.HI.X.SX32 R27, R27, R2, 0x1, P6 ;  /* 0x000000021b1b7211 */ /* 0x000fe200030f0eff */
[----:B-1----:R-:W-:Y:S01]  /*40b0*/  VIADD R20, R101, 0x1d ;  /* 0x0000001d65147836 */ /* 0x002fe20000000000 */
[C---:B------:R-:W-:Y:S01]  /*40c0*/  LEA R28, P6, R29.reuse, R0, 0x1 ;  /* 0x000000001d1c7211 */ /* 0x040fe200078c08ff */
[----:B------:R-:W-:Y:S01]  /*40d0*/  VIADD R21, R29, UR6 ;  /* 0x000000061d157c36 */ /* 0x000fe20008000000 */
[----:B------:R0:W-:Y:S01]  /*40e0*/  @P5 STG.E.U16 desc[UR14][R24.64], R30 ;  /* 0x0000001e18005986 */ /* 0x0001e2000c10150e */
[----:B------:R-:W-:Y:S01]  /*40f0*/  ISETP.LT.AND P5, PT, R22, UR7, !P0 ;  /* 0x0000000716007c0c */ /* 0x000fe2000c7a1270 */
[----:B------:R-:W-:Y:S01]  /*4100*/  VIADD R22, R101, 0x1e ;  /* 0x0000001e65167836 */ /* 0x000fe20000000000 */
[----:B------:R-:W-:Y:S01]  /*4110*/  LEA.HI.X.SX32 R29, R29, R2, 0x1, P6 ;  /* 0x000000021d1d7211 */ /* 0x000fe200030f0eff */
[----:B------:R1:W-:Y:S01]  /*4120*/  @P4 STG.E.U16 desc[UR14][R26.64], R16 ;  /* 0x000000101a004986 */ /* 0x0003e2000c10150e */
[----:B------:R-:W-:Y:S01]  /*4130*/  ISETP.LT.AND P4, PT, R20, UR7, !P0 ;  /* 0x0000000714007c0c */ /* 0x000fe2000c781270 */
[C---:B------:R-:W-:Y:S01]  /*4140*/  VIADD R23, R21.reuse, UR6 ;  /* 0x0000000615177c36 */ /* 0x040fe20008000000 */
[----:B------:R-:W-:-:S04]  /*4150*/  LEA R20, P6, R21, R0, 0x1 ;  /* 0x0000000015147211 */ /* 0x000fc800078c08ff */
[----:B------:R-:W-:Y:S01]  /*4160*/  LEA.HI.X.SX32 R21, R21, R2, 0x1, P6 ;  /* 0x0000000215157211 */ /* 0x000fe200030f0eff */
[----:B0-----:R-:W-:Y:S01]  /*4170*/  VIADD R25, R23, UR6 ;  /* 0x0000000617197c36 */ /* 0x001fe20008000000 */
        /* <DEDUP_REMOVED lines=46> */
[----:B---3--:R1:W-:Y:S01]  /*4460*/  @P1 STG.E.U16 desc[UR14][R22.64], R12 ;  /* 0x0000000c16001986 */ /* 0x0083e2000c10150e */
        /* <DEDUP_REMOVED lines=51> */
[----:B----4-:R1:W-:Y:S01]  /*47a0*/  @P3 STG.E.U16 desc[UR14][R18.64], R8 ;  /* 0x0000000812003986 */ /* 0x0103e2000c10150e */
        /* <DEDUP_REMOVED lines=13> */
[----:B------:R-:W-:Y:S01]  /*4880*/  LEA.HI.X.SX32 R15, R15, R2, 0x1, P6 ;  /* 0x000000020f0f7211 */ /* 0x000fe200030f0eff */
[----:B------:R2:W3:Y:S01]  /*4890*/  LDS.128 R20, [R3] ;  /* 0x0000000003147984 */ /* 0x0004e20000000c00 */
        /* <DEDUP_REMOVED lines=11> */
[----:B------:R1:W-:Y:S01]  /*4950*/  @P4 STG.E.U16 desc[UR14][R16.64], R10 ;  /* 0x0000000a10004986 */ /* 0x0003e2000c10150e */
[----:B--2---:R-:W-:-:S02]  /*4960*/  VIADD R3, R101, 0x3a ;  /* 0x0000003a65037836 */ /* 0x004fc40000000000 */
[----:B------:R-:W-:Y:S02]  /*4970*/  ISETP.LT.AND P4, PT, R8, UR7, !P0 ;  /* 0x0000000708007c0c */ /* 0x000fe4000c781270 */
        /* <DEDUP_REMOVED lines=17> */
[C---:B-1----:R-:W-:Y:S01]  /*4a90*/  VIADD R11, R17.reuse, UR6 ;  /* 0x00000006110b7c36 */ /* 0x042fe20008000000 */
[----:B------:R-:W-:Y:S01]  /*4aa0*/  LEA R16, P6, R17, R0, 0x1 ;  /* 0x0000000011107211 */ /* 0x000fe200078c08ff */
[C---:B------:R-:W-:Y:S01]  /*4ab0*/  VIADD R9, R101.reuse, 0x35 ;  /* 0x0000003565097836 */ /* 0x040fe20000000000 */
[----:B------:R0:W-:Y:S01]  /*4ac0*/  @P1 STG.E.U16 desc[UR14][R12.64], R18 ;  /* 0x000000120c001986 */ /* 0x0001e2000c10150e */
[----:B------:R-:W-:Y:S01]  /*4ad0*/  ISETP.LT.AND P1, PT, R10, UR7, !P0 ;  /* 0x000000070a007c0c */ /* 0x000fe2000c721270 */
[----:B------:R-:W-:Y:S01]  /*4ae0*/  VIADD R10, R101, 0x36 ;  /* 0x00000036650a7836 */ /* 0x000fe20000000000 */
[----:B------:R-:W-:Y:S01]  /*4af0*/  LEA.HI.X.SX32 R17, R17, R2, 0x1, P6 ;  /* 0x0000000211117211 */ /* 0x000fe200030f0eff */
[----:B-----5:R1:W-:Y:S01]  /*4b00*/  @P5 STG.E.U16 desc[UR14][R14.64], R4 ;  /* 0x000000040e005986 */ /* 0x0203e2000c10150e */
[----:B------:R-:W-:-:S02]  /*4b10*/  LEA R8, P6, R11, R0, 0x1 ;  /* 0x000000000b087211 */ /* 0x000fc400078c08ff */
[----:B------:R-:W-:Y:S02]  /*4b20*/  ISETP.LT.AND P5, PT, R9, UR7, !P0 ;  /* 0x0000000709007c0c */ /* 0x000fe4000c7a1270 */
[C---:B------:R-:W-:Y:S01]  /*4b30*/  LEA.HI.X.SX32 R9, R11.reuse, R2, 0x1, P6 ;  /* 0x000000020b097211 */ /* 0x040fe200030f0eff */
[----:B------:R-:W-:-:S04]  /*4b40*/  VIADD R11, R11, UR6 ;  /* 0x000000060b0b7c36 */ /* 0x000fc80008000000 */
[----:B0-----:R-:W-:Y:S01]  /*4b50*/  VIADD R13, R11, UR6 ;  /* 0x000000060b0d7c36 */ /* 0x001fe20008000000 */
[----:B-1----:R-:W-:Y:S01]  /*4b60*/  PRMT R15, R4, 0x7632, R15 ;  /* 0x00007632040f7816 */ /* 0x002fe2000000000f */
[----:B------:R-:W-:Y:S01]  /*4b70*/  VIADD R4, R101, 0x37 ;  /* 0x0000003765047836 */ /* 0x000fe20000000000 */
[----:B------:R-:W-:-:S03]  /*4b80*/  PRMT R14, R5, 0x7632, R14 ;  /* 0x00007632050e7816 */ /* 0x000fc6000000000e */
        /* <DEDUP_REMOVED lines=9> */
[----:B------:R-:W-:Y:S01]  /*4c20*/  LEA.HI.X.SX32 R13, R13, R2, 0x1, P6 ;  /* 0x000000020d0d7211 */ /* 0x000fe200030f0eff */
[----:B------:R0:W-:Y:S01]  /*4c30*/  @P2 STG.E.U16 desc[UR14][R10.64], R14 ;  /* 0x0000000e0a002986 */ /* 0x0001e2000c10150e */
[----:B------:R-:W-:Y:S01]  /*4c40*/  ISETP.LT.AND P2, PT, R4, UR7, !P0 ;  /* 0x0000000704007c0c */ /* 0x000fe2000c741270 */
[----:B-1----:R-:W-:Y:S01]  /*4c50*/  VIADD R5, R101, 0x39 ;  /* 0x0000003965057836 */ /* 0x002fe20000000000 */
[C---:B------:R-:W-:Y:S01]  /*4c60*/  LEA R4, P6, R15.reuse, R0, 0x1 ;  /* 0x000000000f047211 */ /* 0x040fe200078c08ff */
[----:B------:R-:W-:Y:S01]  /*4c70*/  VIADD R9, R15, UR6 ;  /* 0x000000060f097c36 */ /* 0x000fe20008000000 */
[----:B------:R1:W-:Y:S02]  /*4c80*/  @P1 STG.E.U16 desc[UR14][R12.64], R6 ;  /* 0x000000060c001986 */ /* 0x0003e4000c10150e */
[----:B------:R-:W-:Y:S02]  /*4c90*/  ISETP.LT.AND P1, PT, R5, UR7, !P0 ;  /* 0x0000000705007c0c */ /* 0x000fe4000c721270 */
[----:B------:R-:W-:-:S02]  /*4ca0*/  LEA.HI.X.SX32 R5, R15, R2, 0x1, P6 ;  /* 0x000000020f057211 */ /* 0x000fc400030f0eff */
[----:B------:R-:W-:Y:S01]  /*4cb0*/  PRMT R15, R6, 0x7632, R15 ;  /* 0x00007632060f7816 */ /* 0x000fe2000000000f */
[C---:B0-----:R-:W-:Y:S01]  /*4cc0*/  VIADD R11, R9.reuse, UR6 ;  /* 0x00000006090b7c36 */ /* 0x041fe20008000000 */
[----:B------:R-:W-:Y:S02]  /*4cd0*/  LEA R8, P6, R9, R0, 0x1 ;  /* 0x0000000009087211 */ /* 0x000fe400078c08ff */
[----:B------:R-:W-:Y:S01]  /*4ce0*/  PRMT R14, R7, 0x7632, R14 ;  /* 0x00007632070e7816 */ /* 0x000fe2000000000e */
[----:B------:R0:W-:Y:S01]  /*4cf0*/  @P5 STG.E.U16 desc[UR14][R4.64], R15 ;  /* 0x0000000f04005986 */ /* 0x0001e2000c10150e */
[----:B-1----:R-:W-:Y:S01]  /*4d00*/  VIADD R13, R11, UR6 ;  /* 0x000000060b0d7c36 */ /* 0x002fe20008000000 */
[----:B------:R-:W-:Y:S02]  /*4d10*/  LEA.HI.X.SX32 R9, R9, R2, 0x1, P6 ;  /* 0x0000000209097211 */ /* 0x000fe400030f0eff */
[----:B------:R-:W-:Y:S02]  /*4d20*/  LEA R10, P6, R11, R0, 0x1 ;  /* 0x000000000b0a7211 */ /* 0x000fe400078c08ff */
[----:B------:R-:W-:Y:S01]  /*4d30*/  ISETP.LT.AND P5, PT, R3, UR7, !P0 ;  /* 0x0000000703007c0c */ /* 0x000fe2000c7a1270 */
[----:B------:R1:W-:Y:S01]  /*4d40*/  @P4 STG.E.U16 desc[UR14][R8.64], R7 ;  /* 0x0000000708004986 */ /* 0x0003e2000c10150e */
[----:B------:R-:W-:Y:S01]  /*4d50*/  LEA.HI.X.SX32 R11, R11, R2, 0x1, P6 ;  /* 0x000000020b0b7211 */ /* 0x000fe200030f0eff */
[----:B------:R-:W-:Y:S01]  /*4d60*/  VIADD R3, R101, 0x3b ;  /* 0x0000003b65037836 */ /* 0x000fe20000000000 */
[C---:B------:R-:W-:Y:S01]  /*4d70*/  LEA R12, P6, R13.reuse, R0, 0x1 ;  /* 0x000000000d0c7211 */ /* 0x040fe200078c08ff */
[----:B0-----:R-:W-:-:S02]  /*4d80*/  VIADD R5, R13, UR6 ;  /* 0x000000060d057c36 */ /* 0x001fc40008000000 */
[----:B------:R0:W-:Y:S01]  /*4d90*/  @P3 STG.E.U16 desc[UR14][R10.64], R14 ;  /* 0x0000000e0a003986 */ /* 0x0001e2000c10150e */
[----:B------:R-:W-:Y:S02]  /*4da0*/  LEA.HI.X.SX32 R13, R13, R2, 0x1, P6 ;  /* 0x000000020d0d7211 */ /* 0x000fe400030f0eff */
[----:B------:R-:W-:Y:S01]  /*4db0*/  ISETP.LT.AND P4, PT, R3, UR7, !P0 ;  /* 0x0000000703007c0c */ /* 0x000fe2000c781270 */
[----:B------:R-:W-:Y:S01]  /*4dc0*/  VIADD R3, R101, 0x3c ;  /* 0x0000003c65037836 */ /* 0x000fe20000000000 */
[C---:B------:R-:W-:Y:S01]  /*4dd0*/  LEA R4, P6, R5.reuse, R0, 0x1 ;  /* 0x0000000005047211 */ /* 0x040fe200078c08ff */
[C---:B-1----:R-:W-:Y:S01]  /*4de0*/  VIADD R7, R5.reuse, UR6 ;  /* 0x0000000605077c36 */ /* 0x042fe20008000000 */
[----:B---3--:R1:W-:Y:S02]  /*4df0*/  @P2 STG.E.U16 desc[UR14][R12.64], R20 ;  /* 0x000000140c002986 */ /* 0x0083e4000c10150e */
[----:B------:R-:W-:Y:S01]  /*4e00*/  LEA.HI.X.SX32 R5, R5, R2, 0x1, P6 ;  /* 0x0000000205057211 */ /* 0x000fe200030f0eff */
[C---:B------:R-:W-:Y:S01]  /*4e10*/  VIADD R9, R7.reuse, UR6 ;  /* 0x0000000607097c36 */ /* 0x040fe20008000000 */
[----:B------:R-:W-:-:S02]  /*4e20*/  LEA R6, P6, R7, R0, 0x1 ;  /* 0x0000000007067211 */ /* 0x000fc400078c08ff */
[----:B------:R-:W-:Y:S01]  /*4e30*/  ISETP.LT.AND P3, PT, R3, UR7, !P0 ;  /* 0x0000000703007c0c */ /* 0x000fe2000c761270 */
[----:B0-----:R-:W-:Y:S01]  /*4e40*/  VIADD R11, R9, UR6 ;  /* 0x00000006090b7c36 */ /* 0x001fe20008000000 */
[----:B------:R-:W-:Y:S01]  /*4e50*/  LEA.HI.X.SX32 R7, R7, R2, 0x1, P6 ;  /* 0x0000000207077211 */ /* 0x000fe200030f0eff */
[----:B------:R-:W-:Y:S02]  /*4e60*/  VIADD R3, R101, 0x3d ;  /* 0x0000003d65037836 */ /* 0x000fe40000000000 */
[C---:B------:R-:W-:Y:S01]  /*4e70*/  VIADD R15, R11.reuse, UR6 ;  /* 0x000000060b0f7c36 */ /* 0x040fe20008000000 */
[----:B-1----:R-:W-:Y:S02]  /*4e80*/  PRMT R13, R20, 0x7632, R13 ;  /* 0x00007632140d7816 */ /* 0x002fe4000000000d */
[-C--:B------:R-:W-:Y:S01]  /*4e90*/  LEA R10, P6, R11, R0.reuse, 0x1 ;  /* 0x000000000b0a7211 */ /* 0x080fe200078c08ff */
[----:B------:R-:W-:Y:S01]  /*4ea0*/  VIADD R17, R15, UR6 ;  /* 0x000000060f117c36 */ /* 0x000fe20008000000 */
[----:B------:R-:W-:Y:S01]  /*4eb0*/  ISETP.LT.AND P2, PT, R3, UR7, !P0 ;  /* 0x0000000703007c0c */ /* 0x000fe2000c741270 */
[----:B------:R0:W-:Y:S01]  /*4ec0*/  @P1 STG.E.U16 desc[UR14][R4.64], R13 ;  /* 0x0000000d04001986 */ /* 0x0001e2000c10150e */
[----:B------:R-:W-:Y:S01]  /*4ed0*/  LEA R8, P1, R9, R0, 0x1 ;  /* 0x0000000009087211 */ /* 0x000fe200078208ff */
[----:B------:R-:W-:Y:S01]  /*4ee0*/  VIADD R3, R101, 0x3e ;  /* 0x0000003e65037836 */ /* 0x000fe20000000000 */
[-C--:B------:R-:W-:Y:S01]  /*4ef0*/  LEA.HI.X.SX32 R11, R11, R2.reuse, 0x1, P6 ;  /* 0x000000020b0b7211 */ /* 0x080fe200030f0eff */
[----:B------:R-:W-:Y:S01]  /*4f00*/  VIADD R101, R101, 0x3f ;  /* 0x0000003f65657836 */ /* 0x000fe20000000000 */
[----:B------:R-:W-:Y:S01]  /*4f10*/  LEA.HI.X.SX32 R9, R9, R2, 0x1, P1 ;  /* 0x0000000209097211 */ /* 0x000fe200008f0eff */
[----:B------:R-:W-:Y:S01]  /*4f20*/  VIADD R19, R17, UR6 ;  /* 0x0000000611137c36 */ /* 0x000fe20008000000 */
[-C--:B------:R-:W-:Y:S01]  /*4f30*/  LEA R12, P6, R15, R0.reuse, 0x1 ;  /* 0x000000000f0c7211 */ /* 0x080fe200078c08ff */
[----:B------:R1:W-:Y:S01]  /*4f40*/  @P5 STG.E.U16 desc[UR14][R6.64], R21 ;  /* 0x0000001506005986 */ /* 0x0003e2000c10150e */
[----:B0-----:R-:W-:-:S02]  /*4f50*/  LEA R4, P1, R17, R0, 0x1 ;  /* 0x0000000011047211 */ /* 0x001fc400078208ff */
[-C--:B------:R-:W-:Y:S02]  /*4f60*/  LEA.HI.X.SX32 R13, R15, R2.reuse, 0x1, P6 ;  /* 0x000000020f0d7211 */ /* 0x080fe400030f0eff */
[----:B------:R-:W-:Y:S02]  /*4f70*/  LEA.HI.X.SX32 R5, R17, R2, 0x1, P1 ;  /* 0x0000000211057211 */ /* 0x000fe400008f0eff */
[----:B------:R-:W-:Y:S02]  /*4f80*/  ISETP.LT.AND P1, PT, R3, UR7, !P0 ;  /* 0x0000000703007c0c */ /* 0x000fe4000c721270 */
[----:B------:R-:W-:Y:S02]  /*4f90*/  ISETP.LT.AND P0, PT, R101, UR7, !P0 ;  /* 0x0000000765007c0c */ /* 0x000fe4000c701270 */
[----:B------:R-:W-:Y:S02]  /*4fa0*/  LEA R14, P6, R19, R0, 0x1 ;  /* 0x00000000130e7211 */ /* 0x000fe400078c08ff */
[----:B------:R-:W-:-:S02]  /*4fb0*/  PRMT R0, R21, 0x7632, R0 ;  /* 0x0000763215007816 */ /* 0x000fc40000000000 */
[----:B------:R-:W-:Y:S02]  /*4fc0*/  LEA.HI.X.SX32 R15, R19, R2, 0x1, P6 ;  /* 0x00000002130f7211 */ /* 0x000fe400030f0eff */
[----:B------:R-:W-:Y:S01]  /*4fd0*/  PRMT R2, R22, 0x7632, R2 ;  /* 0x0000763216027816 */ /* 0x000fe20000000002 */
[----:B------:R1:W-:Y:S04]  /*4fe0*/  @P4 STG.E.U16 desc[UR14][R8.64], R0 ;  /* 0x0000000008004986 */ /* 0x0003e8000c10150e */
[----:B------:R1:W-:Y:S04]  /*4ff0*/  @P3 STG.E.U16 desc[UR14][R10.64], R22 ;  /* 0x000000160a003986 */ /* 0x0003e8000c10150e */
[----:B------:R1:W-:Y:S04]  /*5000*/  @P2 STG.E.U16 desc[UR14][R12.64], R2 ;  /* 0x000000020c002986 */ /* 0x0003e8000c10150e */
[----:B------:R1:W-:Y:S01]  /*5010*/  @P1 STG.E.U16 desc[UR14][R4.64], R23 ;  /* 0x0000001704001986 */ /* 0x0003e2000c10150e */
[----:B------:R-:W-:Y:S05]  /*5020*/  @!P0 EXIT ;  /* 0x000000000000894d */ /* 0x000fea0003800000 */
[----:B-1----:R-:W-:-:S05]  /*5030*/  PRMT R7, R23, 0x7632, R7 ;  /* 0x0000763217077816 */ /* 0x002fca0000000007 */
[----:B------:R-:W-:Y:S01]  /*5040*/  STG.E.U16 desc[UR14][R14.64], R7 ;  /* 0x000000070e007986 */ /* 0x000fe2000c10150e */
[----:B------:R-:W-:Y:S05]  /*5050*/  EXIT ;  /* 0x000000000000794d */ /* 0x000fea0003800000 */
.L_x_2:
[----:B------:R-:W-:-:S00]  /*5060*/  BRA `(.L_x_2) ;  /* 0xfffffffc00fc7947 */ /* 0x000fc0000383ffff */
[----:B------:R-:W-:-:S00]  /*5070*/  NOP ;  /* 0x0000000000007918 */ /* 0x000fc00000000000 */
        /* <DEDUP_REMOVED lines=8> */
.L_x_3:


//--------------------- .nv.shared.matmul_kernel  --------------------------
	.section	.nv.shared.matmul_kernel,"aw",@nobits
	.sectionflags	@""
	.align	16
	.zero		1024


//--------------------- .nv.shared.reserved.0     --------------------------
	.section	.nv.shared.reserved.0,"aw",@nobits
	.weak		__nv_reservedSMEM_offset_0_alias
	.size		__nv_reservedSMEM_offset_0_alias, 0, 0
	.other		__nv_reservedSMEM_offset_0_alias,@"STO_CUDA_RESERVED_SHARED STV_DEFAULT"
__nv_reservedSMEM_offset_0_alias:
	.zero		0


//--------------------- .nv.constant0.matmul_kernel --------------------------
	.section	.nv.constant0.matmul_kernel,"a",@progbits
	.sectionflags	@""
	.align	4
.nv.constant0.matmul_kernel:
	.zero		608


//--------------------- SYMBOLS --------------------------

	.type		.nv.reservedSmem.offset0,@object
	.size		.nv.reservedSmem.offset0,0x4
